//
// Generated by NVIDIA NVVM Compiler
//
// Compiler Build ID: CL-36424714
// Cuda compilation tools, release 13.0, V13.0.88
// Based on NVVM 20.0.0
//

.version 9.0
.target sm_100
.address_size 64

.func  (.param .b64 func_retval0) _Z9sc_uifuncddddd
(
	.param .b64 _Z9sc_uifuncddddd_param_0,
	.param .b64 _Z9sc_uifuncddddd_param_1,
	.param .b64 _Z9sc_uifuncddddd_param_2,
	.param .b64 _Z9sc_uifuncddddd_param_3,
	.param .b64 _Z9sc_uifuncddddd_param_4
)
;
.func  (.param .b64 func_retval0) _Z14singlet_uifuntddddd
(
	.param .b64 _Z14singlet_uifuntddddd_param_0,
	.param .b64 _Z14singlet_uifuntddddd_param_1,
	.param .b64 _Z14singlet_uifuntddddd_param_2,
	.param .b64 _Z14singlet_uifuntddddd_param_3,
	.param .b64 _Z14singlet_uifuntddddd_param_4
)
;
.func  (.param .align 16 .b8 func_retval0[16]) __internal_trig_reduction_slowpathd
(
	.param .b64 __internal_trig_reduction_slowpathd_param_0
)
;
.const .align 8 .f64 pi = 0d400921FB544474B0;
.global .align 8 .u64 uif_array[2] = {_Z9sc_uifuncddddd, _Z14singlet_uifuntddddd};
.global .align 8 .b8 __cudart_i2opi_d[144] = {8, 93, 141, 31, 177, 95, 251, 107, 234, 146, 82, 138, 247, 57, 7, 61, 123, 241, 229, 235, 199, 186, 39, 117, 45, 234, 95, 158, 102, 63, 70, 79, 183, 9, 203, 39, 207, 126, 54, 109, 31, 109, 10, 90, 139, 17, 47, 239, 15, 152, 5, 222, 255, 151, 248, 31, 59, 40, 249, 189, 139, 95, 132, 156, 244, 57, 83, 131, 57, 214, 145, 57, 65, 126, 95, 180, 38, 112, 156, 233, 132, 68, 187, 46, 245, 53, 130, 232, 62, 167, 41, 177, 28, 235, 29, 254, 28, 146, 209, 9, 234, 46, 73, 6, 224, 210, 77, 66, 58, 110, 36, 183, 97, 197, 187, 222, 171, 99, 81, 254, 65, 144, 67, 60, 153, 149, 98, 219, 192, 221, 52, 245, 209, 87, 39, 252, 41, 21, 68, 78, 110, 131, 249, 162};
.global .align 16 .b8 __cudart_sin_cos_coeffs[128] = {70, 210, 176, 44, 241, 229, 90, 190, 146, 227, 172, 105, 227, 29, 199, 62, 161, 98, 219, 25, 160, 1, 42, 191, 24, 8, 17, 17, 17, 17, 129, 63, 84, 85, 85, 85, 85, 85, 197, 191, 0, 0, 0, 0, 0, 0, 0, 0, 0, 0, 0, 0, 0, 0, 0, 0, 100, 129, 253, 32, 131, 255, 168, 189, 40, 133, 239, 193, 167, 238, 33, 62, 217, 230, 6, 142, 79, 126, 146, 190, 233, 188, 221, 25, 160, 1, 250, 62, 71, 93, 193, 22, 108, 193, 86, 191, 81, 85, 85, 85, 85, 85, 165, 63, 0, 0, 0, 0, 0, 0, 224, 191, 0, 0, 0, 0, 0, 0, 240, 63};

.func  (.param .b64 func_retval0) _Z9sc_uifuncddddd(
	.param .b64 _Z9sc_uifuncddddd_param_0,
	.param .b64 _Z9sc_uifuncddddd_param_1,
	.param .b64 _Z9sc_uifuncddddd_param_2,
	.param .b64 _Z9sc_uifuncddddd_param_3,
	.param .b64 _Z9sc_uifuncddddd_param_4
)
{
	.reg .pred 	%p<17>;
	.reg .b32 	%r<40>;
	.reg .b32 	%f<9>;
	.reg .b64 	%rd<13>;
	.reg .b64 	%fd<209>;

	ld.param.f64 	%fd32, [_Z9sc_uifuncddddd_param_0];
	ld.param.f64 	%fd33, [_Z9sc_uifuncddddd_param_1];
	ld.param.f64 	%fd34, [_Z9sc_uifuncddddd_param_2];
	ld.param.f64 	%fd35, [_Z9sc_uifuncddddd_param_3];
	ld.param.f64 	%fd36, [_Z9sc_uifuncddddd_param_4];
	abs.f64 	%fd1, %fd32;
	setp.neu.f64 	%p1, %fd1, 0d7FF0000000000000;
	@%p1 bra 	$L__BB0_2;
	mov.f64 	%fd42, 0d0000000000000000;
	mul.rn.f64 	%fd203, %fd32, %fd42;
	mov.b32 	%r36, 1;
	bra.uni 	$L__BB0_5;
$L__BB0_2:
	mul.f64 	%fd37, %fd32, 0d3FE45F306DC9C883;
	cvt.rni.s32.f64 	%r35, %fd37;
	cvt.rn.f64.s32 	%fd38, %r35;
	fma.rn.f64 	%fd39, %fd38, 0dBFF921FB54442D18, %fd32;
	fma.rn.f64 	%fd40, %fd38, 0dBC91A62633145C00, %fd39;
	fma.rn.f64 	%fd203, %fd38, 0dB97B839A252049C0, %fd40;
	setp.ltu.f64 	%p2, %fd1, 0d41E0000000000000;
	@%p2 bra 	$L__BB0_4;
	{ // callseq 0, 0
	.param .b64 param0;
	st.param.f64 	[param0], %fd32;
	.param .align 16 .b8 retval0[16];
	call.uni (retval0), 
	__internal_trig_reduction_slowpathd, 
	(
	param0
	);
	ld.param.f64 	%fd203, [retval0];
	ld.param.b32 	%r35, [retval0+8];
	} // callseq 0
$L__BB0_4:
	add.s32 	%r36, %r35, 1;
$L__BB0_5:
	shl.b32 	%r18, %r36, 6;
	cvt.u64.u32 	%rd1, %r18;
	and.b64  	%rd2, %rd1, 64;
	mov.u64 	%rd3, __cudart_sin_cos_coeffs;
	add.s64 	%rd4, %rd3, %rd2;
	mul.rn.f64 	%fd43, %fd203, %fd203;
	and.b32  	%r19, %r36, 1;
	setp.eq.b32 	%p3, %r19, 1;
	selp.f64 	%fd44, 0dBDA8FF8320FD8164, 0d3DE5DB65F9785EBA, %p3;
	ld.global.nc.v2.f64 	{%fd45, %fd46}, [%rd4];
	fma.rn.f64 	%fd47, %fd44, %fd43, %fd45;
	fma.rn.f64 	%fd48, %fd47, %fd43, %fd46;
	ld.global.nc.v2.f64 	{%fd49, %fd50}, [%rd4+16];
	fma.rn.f64 	%fd51, %fd48, %fd43, %fd49;
	fma.rn.f64 	%fd52, %fd51, %fd43, %fd50;
	ld.global.nc.v2.f64 	{%fd53, %fd54}, [%rd4+32];
	fma.rn.f64 	%fd55, %fd52, %fd43, %fd53;
	fma.rn.f64 	%fd56, %fd55, %fd43, %fd54;
	fma.rn.f64 	%fd57, %fd56, %fd203, %fd203;
	fma.rn.f64 	%fd58, %fd56, %fd43, 0d3FF0000000000000;
	selp.f64 	%fd59, %fd58, %fd57, %p3;
	and.b32  	%r20, %r36, 2;
	setp.eq.s32 	%p4, %r20, 0;
	mov.f64 	%fd60, 0d0000000000000000;
	sub.f64 	%fd61, %fd60, %fd59;
	selp.f64 	%fd7, %fd59, %fd61, %p4;
	add.f64 	%fd8, %fd32, %fd32;
	abs.f64 	%fd9, %fd8;
	setp.neu.f64 	%p5, %fd9, 0d7FF0000000000000;
	@%p5 bra 	$L__BB0_7;
	mov.f64 	%fd67, 0d0000000000000000;
	mul.rn.f64 	%fd205, %fd8, %fd67;
	mov.b32 	%r38, 1;
	bra.uni 	$L__BB0_10;
$L__BB0_7:
	mul.f64 	%fd62, %fd8, 0d3FE45F306DC9C883;
	cvt.rni.s32.f64 	%r37, %fd62;
	cvt.rn.f64.s32 	%fd63, %r37;
	fma.rn.f64 	%fd64, %fd63, 0dBFF921FB54442D18, %fd8;
	fma.rn.f64 	%fd65, %fd63, 0dBC91A62633145C00, %fd64;
	fma.rn.f64 	%fd205, %fd63, 0dB97B839A252049C0, %fd65;
	setp.ltu.f64 	%p6, %fd9, 0d41E0000000000000;
	@%p6 bra 	$L__BB0_9;
	{ // callseq 1, 0
	.param .b64 param0;
	st.param.f64 	[param0], %fd8;
	.param .align 16 .b8 retval0[16];
	call.uni (retval0), 
	__internal_trig_reduction_slowpathd, 
	(
	param0
	);
	ld.param.f64 	%fd205, [retval0];
	ld.param.b32 	%r37, [retval0+8];
	} // callseq 1
$L__BB0_9:
	add.s32 	%r38, %r37, 1;
$L__BB0_10:
	setp.neu.f64 	%p7, %fd1, 0d7FF0000000000000;
	shl.b32 	%r23, %r38, 6;
	cvt.u64.u32 	%rd5, %r23;
	and.b64  	%rd6, %rd5, 64;
	add.s64 	%rd8, %rd3, %rd6;
	mul.rn.f64 	%fd68, %fd205, %fd205;
	and.b32  	%r24, %r38, 1;
	setp.eq.b32 	%p8, %r24, 1;
	selp.f64 	%fd69, 0dBDA8FF8320FD8164, 0d3DE5DB65F9785EBA, %p8;
	ld.global.nc.v2.f64 	{%fd70, %fd71}, [%rd8];
	fma.rn.f64 	%fd72, %fd69, %fd68, %fd70;
	fma.rn.f64 	%fd73, %fd72, %fd68, %fd71;
	ld.global.nc.v2.f64 	{%fd74, %fd75}, [%rd8+16];
	fma.rn.f64 	%fd76, %fd73, %fd68, %fd74;
	fma.rn.f64 	%fd77, %fd76, %fd68, %fd75;
	ld.global.nc.v2.f64 	{%fd78, %fd79}, [%rd8+32];
	fma.rn.f64 	%fd80, %fd77, %fd68, %fd78;
	fma.rn.f64 	%fd81, %fd80, %fd68, %fd79;
	fma.rn.f64 	%fd82, %fd81, %fd205, %fd205;
	fma.rn.f64 	%fd83, %fd81, %fd68, 0d3FF0000000000000;
	selp.f64 	%fd84, %fd83, %fd82, %p8;
	and.b32  	%r25, %r38, 2;
	setp.eq.s32 	%p9, %r25, 0;
	mov.f64 	%fd85, 0d0000000000000000;
	sub.f64 	%fd86, %fd85, %fd84;
	selp.f64 	%fd87, %fd84, %fd86, %p9;
	add.f64 	%fd88, %fd36, %fd36;
	mul.f64 	%fd89, %fd88, %fd87;
	add.f64 	%fd90, %fd7, %fd7;
	sub.f64 	%fd91, %fd89, %fd90;
	sub.f64 	%fd15, %fd91, %fd34;
	@%p7 bra 	$L__BB0_12;
	mov.f64 	%fd97, 0d0000000000000000;
	mul.rn.f64 	%fd206, %fd32, %fd97;
	mov.b32 	%r39, 0;
	bra.uni 	$L__BB0_14;
$L__BB0_12:
	mul.f64 	%fd92, %fd32, 0d3FE45F306DC9C883;
	cvt.rni.s32.f64 	%r39, %fd92;
	cvt.rn.f64.s32 	%fd93, %r39;
	fma.rn.f64 	%fd94, %fd93, 0dBFF921FB54442D18, %fd32;
	fma.rn.f64 	%fd95, %fd93, 0dBC91A62633145C00, %fd94;
	fma.rn.f64 	%fd206, %fd93, 0dB97B839A252049C0, %fd95;
	setp.ltu.f64 	%p10, %fd1, 0d41E0000000000000;
	@%p10 bra 	$L__BB0_14;
	{ // callseq 2, 0
	.param .b64 param0;
	st.param.f64 	[param0], %fd32;
	.param .align 16 .b8 retval0[16];
	call.uni (retval0), 
	__internal_trig_reduction_slowpathd, 
	(
	param0
	);
	ld.param.f64 	%fd206, [retval0];
	ld.param.b32 	%r39, [retval0+8];
	} // callseq 2
$L__BB0_14:
	shl.b32 	%r28, %r39, 6;
	cvt.u64.u32 	%rd9, %r28;
	and.b64  	%rd10, %rd9, 64;
	add.s64 	%rd12, %rd3, %rd10;
	mul.rn.f64 	%fd98, %fd206, %fd206;
	and.b32  	%r29, %r39, 1;
	setp.eq.b32 	%p11, %r29, 1;
	selp.f64 	%fd99, 0dBDA8FF8320FD8164, 0d3DE5DB65F9785EBA, %p11;
	ld.global.nc.v2.f64 	{%fd100, %fd101}, [%rd12];
	fma.rn.f64 	%fd102, %fd99, %fd98, %fd100;
	fma.rn.f64 	%fd103, %fd102, %fd98, %fd101;
	ld.global.nc.v2.f64 	{%fd104, %fd105}, [%rd12+16];
	fma.rn.f64 	%fd106, %fd103, %fd98, %fd104;
	fma.rn.f64 	%fd107, %fd106, %fd98, %fd105;
	ld.global.nc.v2.f64 	{%fd108, %fd109}, [%rd12+32];
	fma.rn.f64 	%fd110, %fd107, %fd98, %fd108;
	fma.rn.f64 	%fd111, %fd110, %fd98, %fd109;
	fma.rn.f64 	%fd112, %fd111, %fd206, %fd206;
	fma.rn.f64 	%fd113, %fd111, %fd98, 0d3FF0000000000000;
	selp.f64 	%fd114, %fd113, %fd112, %p11;
	and.b32  	%r30, %r39, 2;
	setp.eq.s32 	%p12, %r30, 0;
	mov.f64 	%fd115, 0d0000000000000000;
	sub.f64 	%fd116, %fd115, %fd114;
	selp.f64 	%fd117, %fd114, %fd116, %p12;
	abs.f64 	%fd118, %fd117;
	mul.f64 	%fd119, %fd35, %fd118;
	add.f64 	%fd120, %fd15, %fd119;
	sub.f64 	%fd20, %fd15, %fd119;
	add.f64 	%fd21, %fd33, %fd33;
	div.rn.f64 	%fd22, %fd120, %fd21;
	{
	.reg .b32 %temp; 
	mov.b64 	{%temp, %r31}, %fd22;
	}
	and.b32  	%r14, %r31, 2147483647;
	{
	.reg .b32 %temp; 
	mov.b64 	{%r32, %temp}, %fd22;
	}
	mov.b64 	%fd23, {%r32, %r14};
	setp.ltu.f64 	%p13, %fd23, 0d3FE4F92224DD2F1A;
	@%p13 bra 	$L__BB0_16;
	add.f64 	%fd121, %fd23, %fd23;
	cvt.rn.f32.f64 	%f1, %fd121;
	mul.f32 	%f2, %f1, 0f3FB8AA3B;
	cvt.rni.f32.f32 	%f3, %f2;
	cvt.f64.f32 	%fd122, %f3;
	fma.rn.f64 	%fd123, %fd122, 0dBFE62E42FEFA39EF, %fd121;
	fma.rn.f64 	%fd124, %fd123, 0d3E5AE904A4741B81, 0d3E928A27F89B6999;
	fma.rn.f64 	%fd125, %fd124, %fd123, 0d3EC71DE715FF7E07;
	fma.rn.f64 	%fd126, %fd125, %fd123, 0d3EFA019A6B0AC45A;
	fma.rn.f64 	%fd127, %fd126, %fd123, 0d3F2A01A017EED94F;
	fma.rn.f64 	%fd128, %fd127, %fd123, 0d3F56C16C17F2A71B;
	fma.rn.f64 	%fd129, %fd128, %fd123, 0d3F811111111173C4;
	fma.rn.f64 	%fd130, %fd129, %fd123, 0d3FA555555555211A;
	fma.rn.f64 	%fd131, %fd130, %fd123, 0d3FC5555555555540;
	fma.rn.f64 	%fd132, %fd131, %fd123, 0d3FE0000000000005;
	mul.f64 	%fd133, %fd123, %fd132;
	fma.rn.f64 	%fd134, %fd133, %fd123, %fd123;
	ex2.approx.ftz.f32 	%f4, %f3;
	cvt.f64.f32 	%fd135, %f4;
	mov.f64 	%fd136, 0d3FF0000000000000;
	sub.f64 	%fd137, %fd136, %fd135;
	neg.f64 	%fd138, %fd134;
	fma.rn.f64 	%fd139, %fd138, %fd135, %fd137;
	mov.f64 	%fd140, 0d4000000000000000;
	sub.f64 	%fd141, %fd140, %fd139;
	rcp.approx.ftz.f64 	%fd142, %fd141;
	neg.f64 	%fd143, %fd141;
	fma.rn.f64 	%fd144, %fd143, %fd142, 0d3FF0000000000000;
	fma.rn.f64 	%fd145, %fd144, %fd144, %fd144;
	fma.rn.f64 	%fd146, %fd145, %fd142, %fd142;
	fma.rn.f64 	%fd147, %fd146, 0dC000000000000000, 0d3FF0000000000000;
	setp.gt.u32 	%p14, %r14, 1077088193;
	selp.f64 	%fd148, 0d3FF0000000000000, %fd147, %p14;
	copysign.f64 	%fd207, %fd22, %fd148;
	bra.uni 	$L__BB0_17;
$L__BB0_16:
	mul.f64 	%fd149, %fd22, %fd22;
	fma.rn.f64 	%fd150, %fd149, 0dBEF0BC46E2F5E964, 0d3F14359F420AFC3D;
	fma.rn.f64 	%fd151, %fd150, %fd149, 0dBF2DF9F0728C5D84;
	fma.rn.f64 	%fd152, %fd151, %fd149, 0d3F4337D1CEC4F033;
	fma.rn.f64 	%fd153, %fd152, %fd149, 0dBF57D6E9674335B3;
	fma.rn.f64 	%fd154, %fd153, %fd149, 0d3F6D6D000D7AAD3D;
	fma.rn.f64 	%fd155, %fd154, %fd149, 0dBF8226E1F3CF1EF5;
	fma.rn.f64 	%fd156, %fd155, %fd149, 0d3F9664F47EC0C8CF;
	fma.rn.f64 	%fd157, %fd156, %fd149, 0dBFABA1BA1B80AB40;
	fma.rn.f64 	%fd158, %fd157, %fd149, 0d3FC111111110FA4A;
	fma.rn.f64 	%fd159, %fd158, %fd149, 0dBFD5555555555550;
	fma.rn.f64 	%fd160, %fd159, %fd149, 0d0000000000000000;
	fma.rn.f64 	%fd207, %fd160, %fd22, %fd22;
$L__BB0_17:
	div.rn.f64 	%fd27, %fd20, %fd21;
	{
	.reg .b32 %temp; 
	mov.b64 	{%temp, %r33}, %fd27;
	}
	and.b32  	%r15, %r33, 2147483647;
	{
	.reg .b32 %temp; 
	mov.b64 	{%r34, %temp}, %fd27;
	}
	mov.b64 	%fd28, {%r34, %r15};
	setp.ltu.f64 	%p15, %fd28, 0d3FE4F92224DD2F1A;
	@%p15 bra 	$L__BB0_19;
	add.f64 	%fd161, %fd28, %fd28;
	cvt.rn.f32.f64 	%f5, %fd161;
	mul.f32 	%f6, %f5, 0f3FB8AA3B;
	cvt.rni.f32.f32 	%f7, %f6;
	cvt.f64.f32 	%fd162, %f7;
	fma.rn.f64 	%fd163, %fd162, 0dBFE62E42FEFA39EF, %fd161;
	fma.rn.f64 	%fd164, %fd163, 0d3E5AE904A4741B81, 0d3E928A27F89B6999;
	fma.rn.f64 	%fd165, %fd164, %fd163, 0d3EC71DE715FF7E07;
	fma.rn.f64 	%fd166, %fd165, %fd163, 0d3EFA019A6B0AC45A;
	fma.rn.f64 	%fd167, %fd166, %fd163, 0d3F2A01A017EED94F;
	fma.rn.f64 	%fd168, %fd167, %fd163, 0d3F56C16C17F2A71B;
	fma.rn.f64 	%fd169, %fd168, %fd163, 0d3F811111111173C4;
	fma.rn.f64 	%fd170, %fd169, %fd163, 0d3FA555555555211A;
	fma.rn.f64 	%fd171, %fd170, %fd163, 0d3FC5555555555540;
	fma.rn.f64 	%fd172, %fd171, %fd163, 0d3FE0000000000005;
	mul.f64 	%fd173, %fd163, %fd172;
	fma.rn.f64 	%fd174, %fd173, %fd163, %fd163;
	ex2.approx.ftz.f32 	%f8, %f7;
	cvt.f64.f32 	%fd175, %f8;
	mov.f64 	%fd176, 0d3FF0000000000000;
	sub.f64 	%fd177, %fd176, %fd175;
	neg.f64 	%fd178, %fd174;
	fma.rn.f64 	%fd179, %fd178, %fd175, %fd177;
	mov.f64 	%fd180, 0d4000000000000000;
	sub.f64 	%fd181, %fd180, %fd179;
	rcp.approx.ftz.f64 	%fd182, %fd181;
	neg.f64 	%fd183, %fd181;
	fma.rn.f64 	%fd184, %fd183, %fd182, 0d3FF0000000000000;
	fma.rn.f64 	%fd185, %fd184, %fd184, %fd184;
	fma.rn.f64 	%fd186, %fd185, %fd182, %fd182;
	fma.rn.f64 	%fd187, %fd186, 0dC000000000000000, 0d3FF0000000000000;
	setp.gt.u32 	%p16, %r15, 1077088193;
	selp.f64 	%fd188, 0d3FF0000000000000, %fd187, %p16;
	copysign.f64 	%fd208, %fd27, %fd188;
	bra.uni 	$L__BB0_20;
$L__BB0_19:
	mul.f64 	%fd189, %fd27, %fd27;
	fma.rn.f64 	%fd190, %fd189, 0dBEF0BC46E2F5E964, 0d3F14359F420AFC3D;
	fma.rn.f64 	%fd191, %fd190, %fd189, 0dBF2DF9F0728C5D84;
	fma.rn.f64 	%fd192, %fd191, %fd189, 0d3F4337D1CEC4F033;
	fma.rn.f64 	%fd193, %fd192, %fd189, 0dBF57D6E9674335B3;
	fma.rn.f64 	%fd194, %fd193, %fd189, 0d3F6D6D000D7AAD3D;
	fma.rn.f64 	%fd195, %fd194, %fd189, 0dBF8226E1F3CF1EF5;
	fma.rn.f64 	%fd196, %fd195, %fd189, 0d3F9664F47EC0C8CF;
	fma.rn.f64 	%fd197, %fd196, %fd189, 0dBFABA1BA1B80AB40;
	fma.rn.f64 	%fd198, %fd197, %fd189, 0d3FC111111110FA4A;
	fma.rn.f64 	%fd199, %fd198, %fd189, 0dBFD5555555555550;
	fma.rn.f64 	%fd200, %fd199, %fd189, 0d0000000000000000;
	fma.rn.f64 	%fd208, %fd200, %fd27, %fd27;
$L__BB0_20:
	add.f64 	%fd201, %fd207, %fd208;
	st.param.f64 	[func_retval0], %fd201;
	ret;

}
.func  (.param .b64 func_retval0) _Z14singlet_uifuntddddd(
	.param .b64 _Z14singlet_uifuntddddd_param_0,
	.param .b64 _Z14singlet_uifuntddddd_param_1,
	.param .b64 _Z14singlet_uifuntddddd_param_2,
	.param .b64 _Z14singlet_uifuntddddd_param_3,
	.param .b64 _Z14singlet_uifuntddddd_param_4
)
{
	.reg .pred 	%p<19>;
	.reg .b32 	%r<40>;
	.reg .b32 	%f<9>;
	.reg .b64 	%rd<13>;
	.reg .b64 	%fd<224>;

	ld.param.f64 	%fd38, [_Z14singlet_uifuntddddd_param_0];
	ld.param.f64 	%fd39, [_Z14singlet_uifuntddddd_param_1];
	ld.param.f64 	%fd40, [_Z14singlet_uifuntddddd_param_2];
	ld.param.f64 	%fd41, [_Z14singlet_uifuntddddd_param_3];
	ld.param.f64 	%fd42, [_Z14singlet_uifuntddddd_param_4];
	abs.f64 	%fd1, %fd38;
	setp.neu.f64 	%p1, %fd1, 0d7FF0000000000000;
	@%p1 bra 	$L__BB1_2;
	mov.f64 	%fd48, 0d0000000000000000;
	mul.rn.f64 	%fd216, %fd38, %fd48;
	mov.b32 	%r36, 1;
	bra.uni 	$L__BB1_5;
$L__BB1_2:
	mul.f64 	%fd43, %fd38, 0d3FE45F306DC9C883;
	cvt.rni.s32.f64 	%r35, %fd43;
	cvt.rn.f64.s32 	%fd44, %r35;
	fma.rn.f64 	%fd45, %fd44, 0dBFF921FB54442D18, %fd38;
	fma.rn.f64 	%fd46, %fd44, 0dBC91A62633145C00, %fd45;
	fma.rn.f64 	%fd216, %fd44, 0dB97B839A252049C0, %fd46;
	setp.ltu.f64 	%p2, %fd1, 0d41E0000000000000;
	@%p2 bra 	$L__BB1_4;
	{ // callseq 3, 0
	.param .b64 param0;
	st.param.f64 	[param0], %fd38;
	.param .align 16 .b8 retval0[16];
	call.uni (retval0), 
	__internal_trig_reduction_slowpathd, 
	(
	param0
	);
	ld.param.f64 	%fd216, [retval0];
	ld.param.b32 	%r35, [retval0+8];
	} // callseq 3
$L__BB1_4:
	add.s32 	%r36, %r35, 1;
$L__BB1_5:
	shl.b32 	%r18, %r36, 6;
	cvt.u64.u32 	%rd1, %r18;
	and.b64  	%rd2, %rd1, 64;
	mov.u64 	%rd3, __cudart_sin_cos_coeffs;
	add.s64 	%rd4, %rd3, %rd2;
	mul.rn.f64 	%fd49, %fd216, %fd216;
	and.b32  	%r19, %r36, 1;
	setp.eq.b32 	%p3, %r19, 1;
	selp.f64 	%fd50, 0dBDA8FF8320FD8164, 0d3DE5DB65F9785EBA, %p3;
	ld.global.nc.v2.f64 	{%fd51, %fd52}, [%rd4];
	fma.rn.f64 	%fd53, %fd50, %fd49, %fd51;
	fma.rn.f64 	%fd54, %fd53, %fd49, %fd52;
	ld.global.nc.v2.f64 	{%fd55, %fd56}, [%rd4+16];
	fma.rn.f64 	%fd57, %fd54, %fd49, %fd55;
	fma.rn.f64 	%fd58, %fd57, %fd49, %fd56;
	ld.global.nc.v2.f64 	{%fd59, %fd60}, [%rd4+32];
	fma.rn.f64 	%fd61, %fd58, %fd49, %fd59;
	fma.rn.f64 	%fd62, %fd61, %fd49, %fd60;
	fma.rn.f64 	%fd63, %fd62, %fd216, %fd216;
	fma.rn.f64 	%fd64, %fd62, %fd49, 0d3FF0000000000000;
	selp.f64 	%fd65, %fd64, %fd63, %p3;
	and.b32  	%r20, %r36, 2;
	setp.eq.s32 	%p4, %r20, 0;
	mov.f64 	%fd66, 0d0000000000000000;
	sub.f64 	%fd67, %fd66, %fd65;
	selp.f64 	%fd7, %fd65, %fd67, %p4;
	add.f64 	%fd8, %fd38, %fd38;
	abs.f64 	%fd9, %fd8;
	setp.neu.f64 	%p5, %fd9, 0d7FF0000000000000;
	@%p5 bra 	$L__BB1_7;
	mov.f64 	%fd73, 0d0000000000000000;
	mul.rn.f64 	%fd218, %fd8, %fd73;
	mov.b32 	%r38, 1;
	bra.uni 	$L__BB1_10;
$L__BB1_7:
	mul.f64 	%fd68, %fd8, 0d3FE45F306DC9C883;
	cvt.rni.s32.f64 	%r37, %fd68;
	cvt.rn.f64.s32 	%fd69, %r37;
	fma.rn.f64 	%fd70, %fd69, 0dBFF921FB54442D18, %fd8;
	fma.rn.f64 	%fd71, %fd69, 0dBC91A62633145C00, %fd70;
	fma.rn.f64 	%fd218, %fd69, 0dB97B839A252049C0, %fd71;
	setp.ltu.f64 	%p6, %fd9, 0d41E0000000000000;
	@%p6 bra 	$L__BB1_9;
	{ // callseq 4, 0
	.param .b64 param0;
	st.param.f64 	[param0], %fd8;
	.param .align 16 .b8 retval0[16];
	call.uni (retval0), 
	__internal_trig_reduction_slowpathd, 
	(
	param0
	);
	ld.param.f64 	%fd218, [retval0];
	ld.param.b32 	%r37, [retval0+8];
	} // callseq 4
$L__BB1_9:
	add.s32 	%r38, %r37, 1;
$L__BB1_10:
	setp.neu.f64 	%p7, %fd1, 0d7FF0000000000000;
	shl.b32 	%r23, %r38, 6;
	cvt.u64.u32 	%rd5, %r23;
	and.b64  	%rd6, %rd5, 64;
	add.s64 	%rd8, %rd3, %rd6;
	mul.rn.f64 	%fd74, %fd218, %fd218;
	and.b32  	%r24, %r38, 1;
	setp.eq.b32 	%p8, %r24, 1;
	selp.f64 	%fd75, 0dBDA8FF8320FD8164, 0d3DE5DB65F9785EBA, %p8;
	ld.global.nc.v2.f64 	{%fd76, %fd77}, [%rd8];
	fma.rn.f64 	%fd78, %fd75, %fd74, %fd76;
	fma.rn.f64 	%fd79, %fd78, %fd74, %fd77;
	ld.global.nc.v2.f64 	{%fd80, %fd81}, [%rd8+16];
	fma.rn.f64 	%fd82, %fd79, %fd74, %fd80;
	fma.rn.f64 	%fd83, %fd82, %fd74, %fd81;
	ld.global.nc.v2.f64 	{%fd84, %fd85}, [%rd8+32];
	fma.rn.f64 	%fd86, %fd83, %fd74, %fd84;
	fma.rn.f64 	%fd87, %fd86, %fd74, %fd85;
	fma.rn.f64 	%fd88, %fd87, %fd218, %fd218;
	fma.rn.f64 	%fd89, %fd87, %fd74, 0d3FF0000000000000;
	selp.f64 	%fd90, %fd89, %fd88, %p8;
	and.b32  	%r25, %r38, 2;
	setp.eq.s32 	%p9, %r25, 0;
	mov.f64 	%fd91, 0d0000000000000000;
	sub.f64 	%fd92, %fd91, %fd90;
	selp.f64 	%fd93, %fd90, %fd92, %p9;
	add.f64 	%fd94, %fd42, %fd42;
	mul.f64 	%fd95, %fd94, %fd93;
	add.f64 	%fd96, %fd7, %fd7;
	sub.f64 	%fd97, %fd95, %fd96;
	sub.f64 	%fd15, %fd97, %fd40;
	@%p7 bra 	$L__BB1_12;
	mov.f64 	%fd103, 0d0000000000000000;
	mul.rn.f64 	%fd219, %fd38, %fd103;
	mov.b32 	%r39, 0;
	bra.uni 	$L__BB1_14;
$L__BB1_12:
	mul.f64 	%fd98, %fd38, 0d3FE45F306DC9C883;
	cvt.rni.s32.f64 	%r39, %fd98;
	cvt.rn.f64.s32 	%fd99, %r39;
	fma.rn.f64 	%fd100, %fd99, 0dBFF921FB54442D18, %fd38;
	fma.rn.f64 	%fd101, %fd99, 0dBC91A62633145C00, %fd100;
	fma.rn.f64 	%fd219, %fd99, 0dB97B839A252049C0, %fd101;
	setp.ltu.f64 	%p10, %fd1, 0d41E0000000000000;
	@%p10 bra 	$L__BB1_14;
	{ // callseq 5, 0
	.param .b64 param0;
	st.param.f64 	[param0], %fd38;
	.param .align 16 .b8 retval0[16];
	call.uni (retval0), 
	__internal_trig_reduction_slowpathd, 
	(
	param0
	);
	ld.param.f64 	%fd219, [retval0];
	ld.param.b32 	%r39, [retval0+8];
	} // callseq 5
$L__BB1_14:
	shl.b32 	%r28, %r39, 6;
	cvt.u64.u32 	%rd9, %r28;
	and.b64  	%rd10, %rd9, 64;
	add.s64 	%rd12, %rd3, %rd10;
	mul.rn.f64 	%fd104, %fd219, %fd219;
	and.b32  	%r29, %r39, 1;
	setp.eq.b32 	%p11, %r29, 1;
	selp.f64 	%fd105, 0dBDA8FF8320FD8164, 0d3DE5DB65F9785EBA, %p11;
	ld.global.nc.v2.f64 	{%fd106, %fd107}, [%rd12];
	fma.rn.f64 	%fd108, %fd105, %fd104, %fd106;
	fma.rn.f64 	%fd109, %fd108, %fd104, %fd107;
	ld.global.nc.v2.f64 	{%fd110, %fd111}, [%rd12+16];
	fma.rn.f64 	%fd112, %fd109, %fd104, %fd110;
	fma.rn.f64 	%fd113, %fd112, %fd104, %fd111;
	ld.global.nc.v2.f64 	{%fd114, %fd115}, [%rd12+32];
	fma.rn.f64 	%fd116, %fd113, %fd104, %fd114;
	fma.rn.f64 	%fd117, %fd116, %fd104, %fd115;
	fma.rn.f64 	%fd118, %fd117, %fd219, %fd219;
	fma.rn.f64 	%fd119, %fd117, %fd104, 0d3FF0000000000000;
	selp.f64 	%fd120, %fd119, %fd118, %p11;
	and.b32  	%r30, %r39, 2;
	setp.eq.s32 	%p12, %r30, 0;
	mov.f64 	%fd121, 0d0000000000000000;
	sub.f64 	%fd122, %fd121, %fd120;
	selp.f64 	%fd123, %fd120, %fd122, %p12;
	abs.f64 	%fd124, %fd123;
	mul.f64 	%fd125, %fd41, %fd124;
	add.f64 	%fd20, %fd15, %fd125;
	sub.f64 	%fd21, %fd15, %fd125;
	abs.f64 	%fd126, %fd21;
	setp.geu.f64 	%p13, %fd126, 0d3D3C25C268497682;
	@%p13 bra 	$L__BB1_16;
	add.f64 	%fd169, %fd39, %fd39;
	rcp.rn.f64 	%fd221, %fd169;
	bra.uni 	$L__BB1_20;
$L__BB1_16:
	add.f64 	%fd127, %fd39, %fd39;
	div.rn.f64 	%fd23, %fd21, %fd127;
	{
	.reg .b32 %temp; 
	mov.b64 	{%temp, %r31}, %fd23;
	}
	and.b32  	%r14, %r31, 2147483647;
	{
	.reg .b32 %temp; 
	mov.b64 	{%r32, %temp}, %fd23;
	}
	mov.b64 	%fd24, {%r32, %r14};
	setp.ltu.f64 	%p14, %fd24, 0d3FE4F92224DD2F1A;
	@%p14 bra 	$L__BB1_18;
	add.f64 	%fd128, %fd24, %fd24;
	cvt.rn.f32.f64 	%f1, %fd128;
	mul.f32 	%f2, %f1, 0f3FB8AA3B;
	cvt.rni.f32.f32 	%f3, %f2;
	cvt.f64.f32 	%fd129, %f3;
	fma.rn.f64 	%fd130, %fd129, 0dBFE62E42FEFA39EF, %fd128;
	fma.rn.f64 	%fd131, %fd130, 0d3E5AE904A4741B81, 0d3E928A27F89B6999;
	fma.rn.f64 	%fd132, %fd131, %fd130, 0d3EC71DE715FF7E07;
	fma.rn.f64 	%fd133, %fd132, %fd130, 0d3EFA019A6B0AC45A;
	fma.rn.f64 	%fd134, %fd133, %fd130, 0d3F2A01A017EED94F;
	fma.rn.f64 	%fd135, %fd134, %fd130, 0d3F56C16C17F2A71B;
	fma.rn.f64 	%fd136, %fd135, %fd130, 0d3F811111111173C4;
	fma.rn.f64 	%fd137, %fd136, %fd130, 0d3FA555555555211A;
	fma.rn.f64 	%fd138, %fd137, %fd130, 0d3FC5555555555540;
	fma.rn.f64 	%fd139, %fd138, %fd130, 0d3FE0000000000005;
	mul.f64 	%fd140, %fd130, %fd139;
	fma.rn.f64 	%fd141, %fd140, %fd130, %fd130;
	ex2.approx.ftz.f32 	%f4, %f3;
	cvt.f64.f32 	%fd142, %f4;
	mov.f64 	%fd143, 0d3FF0000000000000;
	sub.f64 	%fd144, %fd143, %fd142;
	neg.f64 	%fd145, %fd141;
	fma.rn.f64 	%fd146, %fd145, %fd142, %fd144;
	mov.f64 	%fd147, 0d4000000000000000;
	sub.f64 	%fd148, %fd147, %fd146;
	rcp.approx.ftz.f64 	%fd149, %fd148;
	neg.f64 	%fd150, %fd148;
	fma.rn.f64 	%fd151, %fd150, %fd149, 0d3FF0000000000000;
	fma.rn.f64 	%fd152, %fd151, %fd151, %fd151;
	fma.rn.f64 	%fd153, %fd152, %fd149, %fd149;
	fma.rn.f64 	%fd154, %fd153, 0dC000000000000000, 0d3FF0000000000000;
	setp.gt.u32 	%p15, %r14, 1077088193;
	selp.f64 	%fd155, 0d3FF0000000000000, %fd154, %p15;
	copysign.f64 	%fd220, %fd23, %fd155;
	bra.uni 	$L__BB1_19;
$L__BB1_18:
	mul.f64 	%fd156, %fd23, %fd23;
	fma.rn.f64 	%fd157, %fd156, 0dBEF0BC46E2F5E964, 0d3F14359F420AFC3D;
	fma.rn.f64 	%fd158, %fd157, %fd156, 0dBF2DF9F0728C5D84;
	fma.rn.f64 	%fd159, %fd158, %fd156, 0d3F4337D1CEC4F033;
	fma.rn.f64 	%fd160, %fd159, %fd156, 0dBF57D6E9674335B3;
	fma.rn.f64 	%fd161, %fd160, %fd156, 0d3F6D6D000D7AAD3D;
	fma.rn.f64 	%fd162, %fd161, %fd156, 0dBF8226E1F3CF1EF5;
	fma.rn.f64 	%fd163, %fd162, %fd156, 0d3F9664F47EC0C8CF;
	fma.rn.f64 	%fd164, %fd163, %fd156, 0dBFABA1BA1B80AB40;
	fma.rn.f64 	%fd165, %fd164, %fd156, 0d3FC111111110FA4A;
	fma.rn.f64 	%fd166, %fd165, %fd156, 0dBFD5555555555550;
	fma.rn.f64 	%fd167, %fd166, %fd156, 0d0000000000000000;
	fma.rn.f64 	%fd220, %fd167, %fd23, %fd23;
$L__BB1_19:
	add.f64 	%fd168, %fd21, %fd21;
	div.rn.f64 	%fd221, %fd220, %fd168;
$L__BB1_20:
	abs.f64 	%fd170, %fd20;
	setp.geu.f64 	%p16, %fd170, 0d3D3C25C268497682;
	@%p16 bra 	$L__BB1_22;
	add.f64 	%fd213, %fd39, %fd39;
	rcp.rn.f64 	%fd223, %fd213;
	bra.uni 	$L__BB1_26;
$L__BB1_22:
	add.f64 	%fd171, %fd39, %fd39;
	div.rn.f64 	%fd31, %fd20, %fd171;
	{
	.reg .b32 %temp; 
	mov.b64 	{%temp, %r33}, %fd31;
	}
	and.b32  	%r15, %r33, 2147483647;
	{
	.reg .b32 %temp; 
	mov.b64 	{%r34, %temp}, %fd31;
	}
	mov.b64 	%fd32, {%r34, %r15};
	setp.ltu.f64 	%p17, %fd32, 0d3FE4F92224DD2F1A;
	@%p17 bra 	$L__BB1_24;
	add.f64 	%fd172, %fd32, %fd32;
	cvt.rn.f32.f64 	%f5, %fd172;
	mul.f32 	%f6, %f5, 0f3FB8AA3B;
	cvt.rni.f32.f32 	%f7, %f6;
	cvt.f64.f32 	%fd173, %f7;
	fma.rn.f64 	%fd174, %fd173, 0dBFE62E42FEFA39EF, %fd172;
	fma.rn.f64 	%fd175, %fd174, 0d3E5AE904A4741B81, 0d3E928A27F89B6999;
	fma.rn.f64 	%fd176, %fd175, %fd174, 0d3EC71DE715FF7E07;
	fma.rn.f64 	%fd177, %fd176, %fd174, 0d3EFA019A6B0AC45A;
	fma.rn.f64 	%fd178, %fd177, %fd174, 0d3F2A01A017EED94F;
	fma.rn.f64 	%fd179, %fd178, %fd174, 0d3F56C16C17F2A71B;
	fma.rn.f64 	%fd180, %fd179, %fd174, 0d3F811111111173C4;
	fma.rn.f64 	%fd181, %fd180, %fd174, 0d3FA555555555211A;
	fma.rn.f64 	%fd182, %fd181, %fd174, 0d3FC5555555555540;
	fma.rn.f64 	%fd183, %fd182, %fd174, 0d3FE0000000000005;
	mul.f64 	%fd184, %fd174, %fd183;
	fma.rn.f64 	%fd185, %fd184, %fd174, %fd174;
	ex2.approx.ftz.f32 	%f8, %f7;
	cvt.f64.f32 	%fd186, %f8;
	mov.f64 	%fd187, 0d3FF0000000000000;
	sub.f64 	%fd188, %fd187, %fd186;
	neg.f64 	%fd189, %fd185;
	fma.rn.f64 	%fd190, %fd189, %fd186, %fd188;
	mov.f64 	%fd191, 0d4000000000000000;
	sub.f64 	%fd192, %fd191, %fd190;
	rcp.approx.ftz.f64 	%fd193, %fd192;
	neg.f64 	%fd194, %fd192;
	fma.rn.f64 	%fd195, %fd194, %fd193, 0d3FF0000000000000;
	fma.rn.f64 	%fd196, %fd195, %fd195, %fd195;
	fma.rn.f64 	%fd197, %fd196, %fd193, %fd193;
	fma.rn.f64 	%fd198, %fd197, 0dC000000000000000, 0d3FF0000000000000;
	setp.gt.u32 	%p18, %r15, 1077088193;
	selp.f64 	%fd199, 0d3FF0000000000000, %fd198, %p18;
	copysign.f64 	%fd222, %fd31, %fd199;
	bra.uni 	$L__BB1_25;
$L__BB1_24:
	mul.f64 	%fd200, %fd31, %fd31;
	fma.rn.f64 	%fd201, %fd200, 0dBEF0BC46E2F5E964, 0d3F14359F420AFC3D;
	fma.rn.f64 	%fd202, %fd201, %fd200, 0dBF2DF9F0728C5D84;
	fma.rn.f64 	%fd203, %fd202, %fd200, 0d3F4337D1CEC4F033;
	fma.rn.f64 	%fd204, %fd203, %fd200, 0dBF57D6E9674335B3;
	fma.rn.f64 	%fd205, %fd204, %fd200, 0d3F6D6D000D7AAD3D;
	fma.rn.f64 	%fd206, %fd205, %fd200, 0dBF8226E1F3CF1EF5;
	fma.rn.f64 	%fd207, %fd206, %fd200, 0d3F9664F47EC0C8CF;
	fma.rn.f64 	%fd208, %fd207, %fd200, 0dBFABA1BA1B80AB40;
	fma.rn.f64 	%fd209, %fd208, %fd200, 0d3FC111111110FA4A;
	fma.rn.f64 	%fd210, %fd209, %fd200, 0dBFD5555555555550;
	fma.rn.f64 	%fd211, %fd210, %fd200, 0d0000000000000000;
	fma.rn.f64 	%fd222, %fd211, %fd31, %fd31;
$L__BB1_25:
	add.f64 	%fd212, %fd20, %fd20;
	div.rn.f64 	%fd223, %fd222, %fd212;
$L__BB1_26:
	add.f64 	%fd214, %fd221, %fd223;
	st.param.f64 	[func_retval0], %fd214;
	ret;

}
	// .globl	_Z15integrateKernelPd13UI_Func_IndexddiS_S_dddd
.visible .entry _Z15integrateKernelPd13UI_Func_IndexddiS_S_dddd(
	.param .u64 .ptr .align 1 _Z15integrateKernelPd13UI_Func_IndexddiS_S_dddd_param_0,
	.param .u32 _Z15integrateKernelPd13UI_Func_IndexddiS_S_dddd_param_1,
	.param .f64 _Z15integrateKernelPd13UI_Func_IndexddiS_S_dddd_param_2,
	.param .f64 _Z15integrateKernelPd13UI_Func_IndexddiS_S_dddd_param_3,
	.param .u32 _Z15integrateKernelPd13UI_Func_IndexddiS_S_dddd_param_4,
	.param .u64 .ptr .align 1 _Z15integrateKernelPd13UI_Func_IndexddiS_S_dddd_param_5,
	.param .u64 .ptr .align 1 _Z15integrateKernelPd13UI_Func_IndexddiS_S_dddd_param_6,
	.param .f64 _Z15integrateKernelPd13UI_Func_IndexddiS_S_dddd_param_7,
	.param .f64 _Z15integrateKernelPd13UI_Func_IndexddiS_S_dddd_param_8,
	.param .f64 _Z15integrateKernelPd13UI_Func_IndexddiS_S_dddd_param_9,
	.param .f64 _Z15integrateKernelPd13UI_Func_IndexddiS_S_dddd_param_10
)
{
	.reg .pred 	%p<2>;
	.reg .b32 	%r<13>;
	.reg .b64 	%rd<17>;
	.reg .b64 	%fd<19>;

	ld.param.u32 	%r2, [_Z15integrateKernelPd13UI_Func_IndexddiS_S_dddd_param_1];
	ld.param.f64 	%fd1, [_Z15integrateKernelPd13UI_Func_IndexddiS_S_dddd_param_2];
	ld.param.f64 	%fd2, [_Z15integrateKernelPd13UI_Func_IndexddiS_S_dddd_param_3];
	ld.param.u32 	%r3, [_Z15integrateKernelPd13UI_Func_IndexddiS_S_dddd_param_4];
	ld.param.u64 	%rd2, [_Z15integrateKernelPd13UI_Func_IndexddiS_S_dddd_param_5];
	ld.param.u64 	%rd3, [_Z15integrateKernelPd13UI_Func_IndexddiS_S_dddd_param_6];
	ld.param.f64 	%fd3, [_Z15integrateKernelPd13UI_Func_IndexddiS_S_dddd_param_7];
	ld.param.f64 	%fd4, [_Z15integrateKernelPd13UI_Func_IndexddiS_S_dddd_param_8];
	ld.param.f64 	%fd5, [_Z15integrateKernelPd13UI_Func_IndexddiS_S_dddd_param_9];
	ld.param.f64 	%fd6, [_Z15integrateKernelPd13UI_Func_IndexddiS_S_dddd_param_10];
	mov.u32 	%r4, %ctaid.x;
	mov.u32 	%r5, %ntid.x;
	mov.u32 	%r6, %tid.x;
	mad.lo.s32 	%r1, %r4, %r5, %r6;
	setp.ge.s32 	%p1, %r1, %r3;
	@%p1 bra 	$L__BB2_2;
	ld.param.u64 	%rd16, [_Z15integrateKernelPd13UI_Func_IndexddiS_S_dddd_param_0];
	cvta.to.global.u64 	%rd4, %rd2;
	cvta.to.global.u64 	%rd5, %rd3;
	cvta.to.global.u64 	%rd6, %rd16;
	mul.hi.s32 	%r7, %r1, 1717986919;
	shr.u32 	%r8, %r7, 31;
	shr.s32 	%r9, %r7, 1;
	add.s32 	%r10, %r9, %r8;
	mul.lo.s32 	%r11, %r10, 5;
	sub.s32 	%r12, %r1, %r11;
	cvt.rn.f64.s32 	%fd7, %r10;
	fma.rn.f64 	%fd8, %fd7, 0d4000000000000000, 0d3FF0000000000000;
	mul.f64 	%fd9, %fd2, %fd8;
	fma.rn.f64 	%fd10, %fd1, 0d4000000000000000, %fd9;
	mul.wide.s32 	%rd7, %r12, 8;
	add.s64 	%rd8, %rd4, %rd7;
	ld.global.f64 	%fd11, [%rd8];
	mul.f64 	%fd12, %fd2, %fd11;
	sub.f64 	%fd13, %fd10, %fd12;
	mul.f64 	%fd14, %fd13, 0d3FE0000000000000;
	add.s64 	%rd9, %rd5, %rd7;
	ld.global.f64 	%fd15, [%rd9];
	mul.wide.s32 	%rd10, %r2, 8;
	mov.u64 	%rd11, uif_array;
	add.s64 	%rd12, %rd11, %rd10;
	ld.global.u64 	%rd13, [%rd12];
	{ // callseq 6, 0
	.param .b64 param0;
	st.param.f64 	[param0], %fd14;
	.param .b64 param1;
	st.param.f64 	[param1], %fd3;
	.param .b64 param2;
	st.param.f64 	[param2], %fd4;
	.param .b64 param3;
	st.param.f64 	[param3], %fd5;
	.param .b64 param4;
	st.param.f64 	[param4], %fd6;
	.param .b64 retval0;
	prototype_6 : .callprototype (.param .b64 _) _ (.param .b64 _, .param .b64 _, .param .b64 _, .param .b64 _, .param .b64 _);
	call (retval0), 
	%rd13, 
	(
	param0, 
	param1, 
	param2, 
	param3, 
	param4
	)
	, prototype_6;
	ld.param.f64 	%fd16, [retval0];
	} // callseq 6
	mul.f64 	%fd18, %fd15, %fd16;
	mul.wide.s32 	%rd14, %r1, 8;
	add.s64 	%rd15, %rd6, %rd14;
	st.global.f64 	[%rd15], %fd18;
$L__BB2_2:
	ret;

}
.func  (.param .align 16 .b8 func_retval0[16]) __internal_trig_reduction_slowpathd(
	.param .b64 __internal_trig_reduction_slowpathd_param_0
)
{
	.local .align 8 .b8 	__local_depot3[40];
	.reg .b64 	%SP;
	.reg .b64 	%SPL;
	.reg .pred 	%p<10>;
	.reg .b32 	%r<47>;
	.reg .b64 	%rd<74>;
	.reg .b64 	%fd<5>;

	mov.u64 	%SPL, __local_depot3;
	ld.param.f64 	%fd4, [__internal_trig_reduction_slowpathd_param_0];
	add.u64 	%rd1, %SPL, 0;
	{
	.reg .b32 %temp; 
	mov.b64 	{%temp, %r1}, %fd4;
	}
	shr.u32 	%r2, %r1, 20;
	and.b32  	%r3, %r2, 2047;
	setp.eq.s32 	%p1, %r3, 2047;
	mov.b32 	%r46, 0;
	@%p1 bra 	$L__BB3_9;
	add.s32 	%r20, %r3, -1024;
	mov.b64 	%rd20, %fd4;
	shl.b64 	%rd2, %rd20, 11;
	shr.u32 	%r4, %r20, 6;
	sub.s32 	%r45, 15, %r4;
	sub.s32 	%r21, 19, %r4;
	setp.lt.u32 	%p2, %r20, 128;
	selp.b32 	%r6, 18, %r21, %p2;
	setp.ge.s32 	%p3, %r45, %r6;
	mov.b64 	%rd70, 0;
	@%p3 bra 	$L__BB3_4;
	add.s32 	%r23, %r6, %r4;
	neg.s32 	%r43, %r23;
	or.b64  	%rd3, %rd2, -9223372036854775808;
	mov.b64 	%rd70, 0;
	mov.b32 	%r42, 0;
	mov.u64 	%rd25, __cudart_i2opi_d;
	mov.u32 	%r44, %r45;
$L__BB3_3:
	.pragma "nounroll";
	mul.wide.s32 	%rd22, %r42, 8;
	add.s64 	%rd23, %rd1, %rd22;
	mul.wide.s32 	%rd24, %r44, 8;
	add.s64 	%rd26, %rd25, %rd24;
	ld.global.nc.u64 	%rd27, [%rd26];
	{
	.reg .u32 %r0, %r1, %r2, %r3, %alo, %ahi, %blo, %bhi, %clo, %chi;
	mov.b64 	{%alo,%ahi}, %rd27;
	mov.b64 	{%blo,%bhi}, %rd3;
	mov.b64 	{%clo,%chi}, %rd70;
	mad.lo.cc.u32 	%r0, %alo, %blo, %clo;
	madc.hi.cc.u32 	%r1, %alo, %blo, %chi;
	madc.hi.u32 	%r2, %alo, %bhi, 0;
	mad.lo.cc.u32 	%r1, %alo, %bhi, %r1;
	madc.hi.cc.u32 	%r2, %ahi, %blo, %r2;
	madc.hi.u32 	%r3, %ahi, %bhi, 0;
	mad.lo.cc.u32 	%r1, %ahi, %blo, %r1;
	madc.lo.cc.u32 	%r2, %ahi, %bhi, %r2;
	addc.u32 	%r3, %r3, 0;
	mov.b64 	%rd28, {%r0,%r1};
	mov.b64 	%rd70, {%r2,%r3};
	}
	st.local.u64 	[%rd23], %rd28;
	add.s32 	%r44, %r44, 1;
	add.s32 	%r43, %r43, 1;
	add.s32 	%r42, %r42, 1;
	setp.ne.s32 	%p4, %r43, -15;
	mov.u32 	%r45, %r6;
	@%p4 bra 	$L__BB3_3;
$L__BB3_4:
	cvt.s64.s32 	%rd29, %r45;
	cvt.u64.u32 	%rd30, %r4;
	add.s64 	%rd31, %rd30, %rd29;
	shl.b64 	%rd32, %rd31, 3;
	add.s64 	%rd33, %rd1, %rd32;
	st.local.u64 	[%rd33+-120], %rd70;
	and.b32  	%r15, %r2, 63;
	ld.local.u64 	%rd72, [%rd1+16];
	ld.local.u64 	%rd71, [%rd1+24];
	setp.eq.s32 	%p5, %r15, 0;
	@%p5 bra 	$L__BB3_6;
	shl.b64 	%rd34, %rd71, %r15;
	shr.u64 	%rd35, %rd72, 1;
	xor.b32  	%r24, %r15, 63;
	shr.u64 	%rd36, %rd35, %r24;
	or.b64  	%rd71, %rd34, %rd36;
	ld.local.u64 	%rd37, [%rd1+8];
	shl.b64 	%rd38, %rd72, %r15;
	shr.u64 	%rd39, %rd37, 1;
	shr.u64 	%rd40, %rd39, %r24;
	or.b64  	%rd72, %rd38, %rd40;
$L__BB3_6:
	and.b32  	%r25, %r1, -2147483648;
	shr.u64 	%rd41, %rd71, 62;
	cvt.u32.u64 	%r26, %rd41;
	mov.b64 	{%r27, %r28}, %rd71;
	mov.b64 	{%r29, %r30}, %rd72;
	shf.l.wrap.b32 	%r31, %r30, %r27, 2;
	shf.l.wrap.b32 	%r32, %r27, %r28, 2;
	mov.b64 	%rd42, {%r31, %r32};
	shl.b64 	%rd43, %rd72, 2;
	shr.u64 	%rd44, %rd42, 63;
	cvt.u32.u64 	%r33, %rd44;
	add.s32 	%r34, %r33, %r26;
	setp.eq.s32 	%p6, %r25, 0;
	neg.s32 	%r35, %r34;
	selp.b32 	%r46, %r34, %r35, %p6;
	setp.gt.s64 	%p7, %rd42, -1;
	mov.b64 	%rd45, 0;
	{
	.reg .u32 %r0, %r1, %r2, %r3, %a0, %a1, %a2, %a3, %b0, %b1, %b2, %b3;
	mov.b64 	{%a0,%a1}, %rd45;
	mov.b64 	{%a2,%a3}, %rd45;
	mov.b64 	{%b0,%b1}, %rd43;
	mov.b64 	{%b2,%b3}, %rd42;
	sub.cc.u32 	%r0, %a0, %b0;
	subc.cc.u32 	%r1, %a1, %b1;
	subc.cc.u32 	%r2, %a2, %b2;
	subc.u32 	%r3, %a3, %b3;
	mov.b64 	%rd46, {%r0,%r1};
	mov.b64 	%rd47, {%r2,%r3};
	}
	xor.b32  	%r36, %r25, -2147483648;
	selp.b64 	%rd73, %rd42, %rd47, %p7;
	selp.b64 	%rd14, %rd43, %rd46, %p7;
	selp.b32 	%r17, %r25, %r36, %p7;
	clz.b64 	%r37, %rd73;
	cvt.u64.u32 	%rd15, %r37;
	setp.eq.s32 	%p8, %r37, 0;
	@%p8 bra 	$L__BB3_8;
	cvt.u32.u64 	%r38, %rd15;
	and.b32  	%r39, %r38, 63;
	shl.b64 	%rd48, %rd73, %r39;
	shr.u64 	%rd49, %rd14, 1;
	not.b32 	%r40, %r38;
	and.b32  	%r41, %r40, 63;
	shr.u64 	%rd50, %rd49, %r41;
	or.b64  	%rd73, %rd48, %rd50;
$L__BB3_8:
	mov.b64 	%rd51, -3958705157555305931;
	{
	.reg .u32 %r0, %r1, %r2, %r3, %alo, %ahi, %blo, %bhi;
	mov.b64 	{%alo,%ahi}, %rd73;
	mov.b64 	{%blo,%bhi}, %rd51;
	mul.lo.u32 	%r0, %alo, %blo;
	mul.hi.u32 	%r1, %alo, %blo;
	mad.lo.cc.u32 	%r1, %alo, %bhi, %r1;
	madc.hi.u32 	%r2, %alo, %bhi, 0;
	mad.lo.cc.u32 	%r1, %ahi, %blo, %r1;
	madc.hi.cc.u32 	%r2, %ahi, %blo, %r2;
	madc.hi.u32 	%r3, %ahi, %bhi, 0;
	mad.lo.cc.u32 	%r2, %ahi, %bhi, %r2;
	addc.u32 	%r3, %r3, 0;
	mov.b64 	%rd52, {%r0,%r1};
	mov.b64 	%rd53, {%r2,%r3};
	}
	setp.gt.s64 	%p9, %rd53, 0;
	{
	.reg .u32 %r0, %r1, %r2, %r3, %a0, %a1, %a2, %a3, %b0, %b1, %b2, %b3;
	mov.b64 	{%a0,%a1}, %rd52;
	mov.b64 	{%a2,%a3}, %rd53;
	mov.b64 	{%b0,%b1}, %rd52;
	mov.b64 	{%b2,%b3}, %rd53;
	add.cc.u32 	%r0, %a0, %b0;
	addc.cc.u32 	%r1, %a1, %b1;
	addc.cc.u32 	%r2, %a2, %b2;
	addc.u32 	%r3, %a3, %b3;
	mov.b64 	%rd54, {%r0,%r1};
	mov.b64 	%rd55, {%r2,%r3};
	}
	selp.b64 	%rd56, %rd55, %rd53, %p9;
	selp.s64 	%rd57, -1, 0, %p9;
	sub.s64 	%rd58, %rd57, %rd15;
	cvt.u64.u32 	%rd59, %r17;
	shl.b64 	%rd60, %rd59, 32;
	add.s64 	%rd61, %rd56, 1;
	shr.u64 	%rd62, %rd61, 10;
	add.s64 	%rd63, %rd62, 1;
	shr.u64 	%rd64, %rd63, 1;
	shl.b64 	%rd65, %rd58, 52;
	add.s64 	%rd66, %rd65, %rd64;
	add.s64 	%rd67, %rd66, 4602678819172646912;
	or.b64  	%rd68, %rd67, %rd60;
	mov.b64 	%fd4, %rd68;
$L__BB3_9:
	st.param.f64 	[func_retval0], %fd4;
	st.param.b32 	[func_retval0+8], %r46;
	ret;

}


// ===== COMPILED SASS (sm_100) =====

	.target	sm_100

	.elftype	@"ET_EXEC"


//--------------------- .note.nv.tkinfo           --------------------------
	.section	.note.nv.tkinfo,"",@"SHT_NOTE"
	.sectionflags	@"SHF_NOTE_NV_TKINFO"
	.tkinfo
        /*0018*/ 	.word	0x00000002
        /*0030*/ 	.string	""
        /*0030*/ 	.string	"ptxas"
        /*0030*/ 	.string	"Cuda compilation tools, release 13.0, V13.0.88"
        /*0030*/ 	.string	"Build cuda_13.0.r13.0/compiler.36424714_0"
        /*0030*/ 	.string	"-arch sm_100 -m 64 "



//--------------------- .note.nv.cuinfo           --------------------------
	.section	.note.nv.cuinfo,"",@"SHT_NOTE"
	.sectionflags	@"SHF_NOTE_NV_CUINFO"
        /*0018*/ 	.short	0x0002
        /*001a*/ 	.short	0x0064
        /*001c*/ 	.short	0x0082
	.zero		2


//--------------------- .nv.info                  --------------------------
	.section	.nv.info,"",@"SHT_CUDA_INFO"
	.align	4


	//----- nvinfo : EIATTR_REGCOUNT
	.align		4
        /*0000*/ 	.byte	0x04, 0x2f
        /*0002*/ 	.short	(.L_5 - .L_4)
	.align		4
.L_4:
        /*0004*/ 	.word	index@(_Z15integrateKernelPd13UI_Func_IndexddiS_S_dddd)
        /*0008*/ 	.word	0x0000002e


	//----- nvinfo : EIATTR_FRAME_SIZE
	.align		4
.L_5:
        /*000c*/ 	.byte	0x04, 0x11
        /*000e*/ 	.short	(.L_7 - .L_6)
	.align		4
.L_6:
        /*0010*/ 	.word	index@($_Z15integrateKernelPd13UI_Func_IndexddiS_S_dddd$__internal_trig_reduction_slowpathd)
        /*0014*/ 	.word	0x000000a0


	//----- nvinfo : EIATTR_FRAME_SIZE
	.align		4
.L_7:
        /*0018*/ 	.byte	0x04, 0x11
        /*001a*/ 	.short	(.L_9 - .L_8)
	.align		4
.L_8:
        /*001c*/ 	.word	index@($__internal_1_$__cuda_sm20_div_rn_f64_full)
        /*0020*/ 	.word	0x000000a0


	//----- nvinfo : EIATTR_FRAME_SIZE
	.align		4
.L_9:
        /*0024*/ 	.byte	0x04, 0x11
        /*0026*/ 	.short	(.L_11 - .L_10)
	.align		4
.L_10:
        /*0028*/ 	.word	index@($__internal_0_$__cuda_sm20_dblrcp_rn_slowpath_v3)
        /*002c*/ 	.word	0x000000a0


	//----- nvinfo : EIATTR_FRAME_SIZE
	.align		4
.L_11:
        /*0030*/ 	.byte	0x04, 0x11
        /*0032*/ 	.short	(.L_13 - .L_12)
	.align		4
.L_12:
        /*0034*/ 	.word	index@($_Z15integrateKernelPd13UI_Func_IndexddiS_S_dddd$_Z9sc_uifuncddddd)
        /*0038*/ 	.word	0x000000a0


	//----- nvinfo : EIATTR_FRAME_SIZE
	.align		4
.L_13:
        /*003c*/ 	.byte	0x04, 0x11
        /*003e*/ 	.short	(.L_15 - .L_14)
	.align		4
.L_14:
        /*0040*/ 	.word	index@($_Z15integrateKernelPd13UI_Func_IndexddiS_S_dddd$_Z14singlet_uifuntddddd)
        /*0044*/ 	.word	0x000000a0


	//----- nvinfo : EIATTR_FRAME_SIZE
	.align		4
.L_15:
        /*0048*/ 	.byte	0x04, 0x11
        /*004a*/ 	.short	(.L_17 - .L_16)
	.align		4
.L_16:
        /*004c*/ 	.word	index@(_Z15integrateKernelPd13UI_Func_IndexddiS_S_dddd)
        /*0050*/ 	.word	0x000000a0


	//----- nvinfo : EIATTR_MIN_STACK_SIZE
	.align		4
.L_17:
        /*0054*/ 	.byte	0x04, 0x12
        /*0056*/ 	.short	(.L_19 - .L_18)
	.align		4
.L_18:
        /*0058*/ 	.word	index@(_Z15integrateKernelPd13UI_Func_IndexddiS_S_dddd)
        /*005c*/ 	.word	0x000000a0
.L_19:


//--------------------- .nv.compat                --------------------------
	.section	.nv.compat,"",@"SHT_CUDA_COMPAT_INFO"
	.align	4
        /*0000*/ 	.byte	0x02, 0x09, 0x00, 0x00, 0x02, 0x02, 0x01, 0x00, 0x02, 0x05, 0x05, 0x00, 0x03, 0x07, 0x01, 0x01
        /*0010*/ 	.byte	0x02, 0x03, 0x00, 0x00, 0x02, 0x06, 0x01, 0x00, 0x04, 0x0b, 0x08, 0x00, 0x01, 0x00, 0x00, 0x00
        /*0020*/ 	.byte	0x00, 0x00, 0x00, 0x00


//--------------------- .nv.info._Z15integrateKernelPd13UI_Func_IndexddiS_S_dddd --------------------------
	.section	.nv.info._Z15integrateKernelPd13UI_Func_IndexddiS_S_dddd,"",@"SHT_CUDA_INFO"
	.sectionflags	@""
	.align	4


	//----- nvinfo : EIATTR_CUDA_API_VERSION
	.align		4
        /*0000*/ 	.byte	0x04, 0x37
        /*0002*/ 	.short	(.L_21 - .L_20)
.L_20:
        /*0004*/ 	.word	0x00000082


	//----- nvinfo : EIATTR_KPARAM_INFO
	.align		4
.L_21:
        /*0008*/ 	.byte	0x04, 0x17
        /*000a*/ 	.short	(.L_23 - .L_22)
.L_22:
        /*000c*/ 	.word	0x00000000
        /*0010*/ 	.short	0x000a
        /*0012*/ 	.short	0x0050
        /*0014*/ 	.byte	0x00, 0xf0, 0x21, 0x00


	//----- nvinfo : EIATTR_KPARAM_INFO
	.align		4
.L_23:
        /*0018*/ 	.byte	0x04, 0x17
        /*001a*/ 	.short	(.L_25 - .L_24)
.L_24:
        /*001c*/ 	.word	0x00000000
        /*0020*/ 	.short	0x0009
        /*0022*/ 	.short	0x0048
        /*0024*/ 	.byte	0x00, 0xf0, 0x21, 0x00


	//----- nvinfo : EIATTR_KPARAM_INFO
	.align		4
.L_25:
        /*0028*/ 	.byte	0x04, 0x17
        /*002a*/ 	.short	(.L_27 - .L_26)
.L_26:
        /*002c*/ 	.word	0x00000000
        /*0030*/ 	.short	0x0008
        /*0032*/ 	.short	0x0040
        /*0034*/ 	.byte	0x00, 0xf0, 0x21, 0x00


	//----- nvinfo : EIATTR_KPARAM_INFO
	.align		4
.L_27:
        /*0038*/ 	.byte	0x04, 0x17
        /*003a*/ 	.short	(.L_29 - .L_28)
.L_28:
        /*003c*/ 	.word	0x00000000
        /*0040*/ 	.short	0x0007
        /*0042*/ 	.short	0x0038
        /*0044*/ 	.byte	0x00, 0xf0, 0x21, 0x00


	//----- nvinfo : EIATTR_KPARAM_INFO
	.align		4
.L_29:
        /*0048*/ 	.byte	0x04, 0x17
        /*004a*/ 	.short	(.L_31 - .L_30)
.L_30:
        /*004c*/ 	.word	0x00000000
        /*0050*/ 	.short	0x0006
        /*0052*/ 	.short	0x0030
        /*0054*/ 	.byte	0x00, 0xf5, 0x21, 0x00


	//----- nvinfo : EIATTR_KPARAM_INFO
	.align		4
.L_31:
        /*0058*/ 	.byte	0x04, 0x17
        /*005a*/ 	.short	(.L_33 - .L_32)
.L_32:
        /*005c*/ 	.word	0x00000000
        /*0060*/ 	.short	0x0005
        /*0062*/ 	.short	0x0028
        /*0064*/ 	.byte	0x00, 0xf5, 0x21, 0x00


	//----- nvinfo : EIATTR_KPARAM_INFO
	.align		4
.L_33:
        /*0068*/ 	.byte	0x04, 0x17
        /*006a*/ 	.short	(.L_35 - .L_34)
.L_34:
        /*006c*/ 	.word	0x00000000
        /*0070*/ 	.short	0x0004
        /*0072*/ 	.short	0x0020
        /*0074*/ 	.byte	0x00, 0xf0, 0x11, 0x00


	//----- nvinfo : EIATTR_KPARAM_INFO
	.align		4
.L_35:
        /*0078*/ 	.byte	0x04, 0x17
        /*007a*/ 	.short	(.L_37 - .L_36)
.L_36:
        /*007c*/ 	.word	0x00000000
        /*0080*/ 	.short	0x0003
        /*0082*/ 	.short	0x0018
        /*0084*/ 	.byte	0x00, 0xf0, 0x21, 0x00


	//----- nvinfo : EIATTR_KPARAM_INFO
	.align		4
.L_37:
        /*0088*/ 	.byte	0x04, 0x17
        /*008a*/ 	.short	(.L_39 - .L_38)
.L_38:
        /*008c*/ 	.word	0x00000000
        /*0090*/ 	.short	0x0002
        /*0092*/ 	.short	0x0010
        /*0094*/ 	.byte	0x00, 0xf0, 0x21, 0x00


	//----- nvinfo : EIATTR_KPARAM_INFO
	.align		4
.L_39:
        /*0098*/ 	.byte	0x04, 0x17
        /*009a*/ 	.short	(.L_41 - .L_40)
.L_40:
        /*009c*/ 	.word	0x00000000
        /*00a0*/ 	.short	0x0001
        /*00a2*/ 	.short	0x0008
        /*00a4*/ 	.byte	0x00, 0xf0, 0x11, 0x00


	//----- nvinfo : EIATTR_KPARAM_INFO
	.align		4
.L_41:
        /*00a8*/ 	.byte	0x04, 0x17
        /*00aa*/ 	.short	(.L_43 - .L_42)
.L_42:
        /*00ac*/ 	.word	0x00000000
        /*00b0*/ 	.short	0x0000
        /*00b2*/ 	.short	0x0000
        /*00b4*/ 	.byte	0x00, 0xf5, 0x21, 0x00


	//----- nvinfo : EIATTR_SPARSE_MMA_MASK
	.align		4
.L_43:
        /*00b8*/ 	.byte	0x03, 0x50
        /*00ba*/ 	.short	0x0000


	//----- nvinfo : EIATTR_MAXREG_COUNT
	.align		4
        /*00bc*/ 	.byte	0x03, 0x1b
        /*00be*/ 	.short	0x00ff


	//----- nvinfo : EIATTR_MERCURY_ISA_VERSION
	.align		4
        /*00c0*/ 	.byte	0x03, 0x5f
        /*00c2*/ 	.short	0x0101


	//----- nvinfo : EIATTR_VRC_CTA_INIT_COUNT
	.align		4
        /*00c4*/ 	.byte	0x02, 0x4a
	.zero		1
	.zero		1


	//----- nvinfo : EIATTR_EXIT_INSTR_OFFSETS
	.align		4
        /*00c8*/ 	.byte	0x04, 0x1c
        /*00ca*/ 	.short	(.L_45 - .L_44)


	//   ....[0]....
.L_44:
        /*00cc*/ 	.word	0x00000070


	//   ....[1]....
        /*00d0*/ 	.word	0x00000340


	//----- nvinfo : EIATTR_CRS_STACK_SIZE
	.align		4
.L_45:
        /*00d4*/ 	.byte	0x04, 0x1e
        /*00d6*/ 	.short	(.L_47 - .L_46)
.L_46:
        /*00d8*/ 	.word	0x00000000


	//----- nvinfo : EIATTR_CBANK_PARAM_SIZE
	.align		4
.L_47:
        /*00dc*/ 	.byte	0x03, 0x19
        /*00de*/ 	.short	0x0058


	//----- nvinfo : EIATTR_PARAM_CBANK
	.align		4
        /*00e0*/ 	.byte	0x04, 0x0a
        /*00e2*/ 	.short	(.L_49 - .L_48)
	.align		4
.L_48:
        /*00e4*/ 	.word	index@(.nv.constant0._Z15integrateKernelPd13UI_Func_IndexddiS_S_dddd)
        /*00e8*/ 	.short	0x0380
        /*00ea*/ 	.short	0x0058


	//----- nvinfo : EIATTR_SW_WAR
	.align		4
.L_49:
        /*00ec*/ 	.byte	0x04, 0x36
        /*00ee*/ 	.short	(.L_51 - .L_50)
.L_50:
        /*00f0*/ 	.word	0x00000008
.L_51:


//--------------------- .nv.callgraph             --------------------------
	.section	.nv.callgraph,"",@"SHT_CUDA_CALLGRAPH"
	.align	4
	.sectionentsize	8
	.align		4
        /*0000*/ 	.word	0x00000000
	.align		4
        /*0004*/ 	.word	0xffffffff
	.align		4
        /*0008*/ 	.word	0x00000000
	.align		4
        /*000c*/ 	.word	0xfffffffe
	.align		4
        /*0010*/ 	.word	0x00000000
	.align		4
        /*0014*/ 	.word	0xfffffffd
	.align		4
        /*0018*/ 	.word	0x00000000
	.align		4
        /*001c*/ 	.word	0xfffffffc


//--------------------- .nv.constant3             --------------------------
	.section	.nv.constant3,"a",@progbits
	.align	8
.nv.constant3:
	.type		pi,@object
	.size		pi,(.L_0 - pi)
pi:
        /*0000*/ 	.byte	0xb0, 0x74, 0x44, 0x54, 0xfb, 0x21, 0x09, 0x40
.L_0:


//--------------------- .nv.constant4             --------------------------
	.section	.nv.constant4,"a",@progbits
	.align	8
	.align		8
.nv.constant4:
        /*0000*/ 	.dword	uif_array
	.align		8
        /*0008*/ 	.dword	__cudart_i2opi_d
	.align		8
        /*0010*/ 	.dword	__cudart_sin_cos_coeffs


//--------------------- .text._Z15integrateKernelPd13UI_Func_IndexddiS_S_dddd --------------------------
	.section	.text._Z15integrateKernelPd13UI_Func_IndexddiS_S_dddd,"ax",@progbits
	.align	128
        .global         _Z15integrateKernelPd13UI_Func_IndexddiS_S_dddd
        .type           _Z15integrateKernelPd13UI_Func_IndexddiS_S_dddd,@function
        .size           _Z15integrateKernelPd13UI_Func_IndexddiS_S_dddd,(.L_x_75 - _Z15integrateKernelPd13UI_Func_IndexddiS_S_dddd)
        .other          _Z15integrateKernelPd13UI_Func_IndexddiS_S_dddd,@"STO_CUDA_ENTRY STV_DEFAULT"
_Z15integrateKernelPd13UI_Func_IndexddiS_S_dddd:
.text._Z15integrateKernelPd13UI_Func_IndexddiS_S_dddd:
[----:B------:R-:W0:Y:S01]  /*0000*/  LDC R1, c[0x0][0x37c] ;  /* 0x0000df00ff017b82 */ /* 0x000e220000000800 */
[----:B------:R-:W1:Y:S07]  /*0010*/  S2R R3, SR_TID.X ;  /* 0x0000000000037919 */ /* 0x000e6e0000002100 */
[----:B------:R-:W1:Y:S01]  /*0020*/  S2UR UR4, SR_CTAID.X ;  /* 0x00000000000479c3 */ /* 0x000e620000002500 */
[----:B------:R-:W2:Y:S07]  /*0030*/  LDCU UR5, c[0x0][0x3a0] ;  /* 0x00007400ff0577ac */ /* 0x000eae0008000800 */
[----:B------:R-:W1:Y:S02]  /*0040*/  LDC R2, c[0x0][0x360] ;  /* 0x0000d800ff027b82 */ /* 0x000e640000000800 */
[----:B-1----:R-:W-:-:S05]  /*0050*/  IMAD R2, R2, UR4, R3 ;  /* 0x0000000402027c24 */ /* 0x002fca000f8e0203 */
[----:B--2---:R-:W-:-:S13]  /*0060*/  ISETP.GE.AND P0, PT, R2, UR5, PT ;  /* 0x0000000502007c0c */ /* 0x004fda000bf06270 */
[----:B0-----:R-:W-:Y:S05]  /*0070*/  @P0 EXIT ;  /* 0x000000000000094d */ /* 0x001fea0003800000 */
[----:B------:R-:W0:Y:S01]  /*0080*/  LDC.64 R6, c[0x0][0x3a8] ;  /* 0x0000ea00ff067b82 */ /* 0x000e220000000a00 */
[----:B------:R-:W-:Y:S01]  /*0090*/  IMAD.HI R0, R2, 0x66666667, RZ ;  /* 0x6666666702007827 */ /* 0x000fe200078e02ff */
[----:B------:R-:W1:Y:S04]  /*00a0*/  LDCU.64 UR36, c[0x0][0x358] ;  /* 0x00006b00ff2477ac */ /* 0x000e680008000a00 */
[----:B------:R-:W-:Y:S02]  /*00b0*/  SHF.R.S32.HI R3, RZ, 0x1, R0 ;  /* 0x00000001ff037819 */ /* 0x000fe40000011400 */
[----:B------:R-:W2:Y:S08]  /*00c0*/  LDC R9, c[0x0][0x388] ;  /* 0x0000e200ff097b82 */ /* 0x000eb00000000800 */
[----:B------:R-:W2:Y:S01]  /*00d0*/  LDC.64 R14, c[0x4][RZ] ;  /* 0x01000000ff0e7b82 */ /* 0x000ea20000000a00 */
[----:B------:R-:W-:-:S07]  /*00e0*/  LEA.HI R3, R0, R3, RZ, 0x1 ;  /* 0x0000000300037211 */ /* 0x000fce00078f08ff */
[----:B------:R-:W3:Y:S01]  /*00f0*/  LDC.64 R16, c[0x0][0x3b0] ;  /* 0x0000ec00ff107b82 */ /* 0x000ee20000000a00 */
[----:B------:R-:W-:Y:S01]  /*0100*/  IMAD R5, R3, -0x5, R2 ;  /* 0xfffffffb03057824 */ /* 0x000fe200078e0202 */
[----:B------:R-:W4:Y:S03]  /*0110*/  LDCU.64 UR4, c[0x0][0x3b8] ;  /* 0x00007700ff0477ac */ /* 0x000f260008000a00 */
[----:B0-----:R-:W-:Y:S01]  /*0120*/  IMAD.WIDE R6, R5, 0x8, R6 ;  /* 0x0000000805067825 */ /* 0x001fe200078e0206 */
[----:B------:R-:W0:Y:S02]  /*0130*/  LDCU.64 UR6, c[0x0][0x3c0] ;  /* 0x00007800ff0677ac */ /* 0x000e240008000a00 */
[----:B------:R-:W4:Y:S01]  /*0140*/  LDC.64 R10, c[0x0][0x398] ;  /* 0x0000e600ff0a7b82 */ /* 0x000f220000000a00 */
[----:B------:R-:W-:Y:S01]  /*0150*/  IMAD.MOV.U32 R8, RZ, RZ, 0x0 ;  /* 0x00000000ff087424 */ /* 0x000fe200078e00ff */
[----:B------:R-:W0:Y:S01]  /*0160*/  LDCU.64 UR8, c[0x0][0x3c8] ;  /* 0x00007900ff0877ac */ /* 0x000e220008000a00 */
[----:B-1----:R-:W4:Y:S01]  /*0170*/  LDG.E.64 R6, desc[UR36][R6.64] ;  /* 0x0000002406067981 */ /* 0x002f22000c1e1b00 */
[----:B------:R-:W1:Y:S01]  /*0180*/  LDCU.64 UR10, c[0x0][0x3d0] ;  /* 0x00007a00ff0a77ac */ /* 0x000e620008000a00 */
[----:B--2---:R-:W-:-:S03]  /*0190*/  IMAD.WIDE R14, R9, 0x8, R14 ;  /* 0x00000008090e7825 */ /* 0x004fc600078e020e */
[----:B------:R-:W2:Y:S03]  /*01a0*/  LDC.64 R12, c[0x0][0x390] ;  /* 0x0000e400ff0c7b82 */ /* 0x000ea60000000a00 */
[----:B------:R-:W5:Y:S01]  /*01b0*/  LDG.E.64 R14, desc[UR36][R14.64] ;  /* 0x000000240e0e7981 */ /* 0x000f62000c1e1b00 */
[----:B---3--:R-:W-:-:S06]  /*01c0*/  IMAD.WIDE R16, R5, 0x8, R16 ;  /* 0x0000000805107825 */ /* 0x008fcc00078e0210 */
[----:B------:R-:W5:Y:S01]  /*01d0*/  LDG.E.64 R16, desc[UR36][R16.64] ;  /* 0x0000002410107981 */ /* 0x000f62000c1e1b00 */
[----:B------:R-:W3:Y:S01]  /*01e0*/  I2F.F64 R4, R3 ;  /* 0x0000000300047312 */ /* 0x000ee20000201c00 */
[----:B------:R-:W-:-:S06]  /*01f0*/  IMAD.MOV.U32 R9, RZ, RZ, 0x40000000 ;  /* 0x40000000ff097424 */ /* 0x000fcc00078e00ff */
[----:B---3--:R-:W-:-:S08]  /*0200*/  DFMA R4, R4, R8, 1 ;  /* 0x3ff000000404742b */ /* 0x008fd00000000008 */
[----:B----4-:R-:W-:-:S08]  /*0210*/  DMUL R4, R4, R10 ;  /* 0x0000000a04047228 */ /* 0x010fd00000000000 */
[----:B--2---:R-:W-:Y:S01]  /*0220*/  DFMA R4, R12, 2, R4 ;  /* 0x400000000c04782b */ /* 0x004fe20000000004 */
[----:B0-----:R-:W-:Y:S01]  /*0230*/  IMAD.U32 R8, RZ, RZ, UR6 ;  /* 0x00000006ff087e24 */ /* 0x001fe2000f8e00ff */
[----:B------:R-:W-:Y:S01]  /*0240*/  MOV R20, 0x300 ;  /* 0x0000030000147802 */ /* 0x000fe20000000f00 */
[----:B------:R-:W-:Y:S02]  /*0250*/  IMAD.U32 R9, RZ, RZ, UR7 ;  /* 0x00000007ff097e24 */ /* 0x000fe4000f8e00ff */
[----:B-1----:R-:W-:Y:S02]  /*0260*/  IMAD.U32 R12, RZ, RZ, UR10 ;  /* 0x0000000aff0c7e24 */ /* 0x002fe4000f8e00ff */
[----:B------:R-:W-:Y:S02]  /*0270*/  IMAD.U32 R13, RZ, RZ, UR11 ;  /* 0x0000000bff0d7e24 */ /* 0x000fe4000f8e00ff */
[----:B------:R-:W-:Y:S01]  /*0280*/  IMAD.MOV.U32 R21, RZ, RZ, 0x0 ;  /* 0x00000000ff157424 */ /* 0x000fe200078e00ff */
[----:B------:R-:W-:Y:S01]  /*0290*/  DFMA R4, -R6, R10, R4 ;  /* 0x0000000a0604722b */ /* 0x000fe20000000104 */
[----:B------:R-:W-:-:S02]  /*02a0*/  IMAD.U32 R6, RZ, RZ, UR4 ;  /* 0x00000004ff067e24 */ /* 0x000fc4000f8e00ff */
[----:B------:R-:W-:Y:S02]  /*02b0*/  IMAD.U32 R7, RZ, RZ, UR5 ;  /* 0x00000005ff077e24 */ /* 0x000fe4000f8e00ff */
[----:B------:R-:W-:-:S03]  /*02c0*/  IMAD.U32 R10, RZ, RZ, UR8 ;  /* 0x00000008ff0a7e24 */ /* 0x000fc6000f8e00ff */
[----:B------:R-:W-:Y:S01]  /*02d0*/  DMUL R4, R4, 0.5 ;  /* 0x3fe0000004047828 */ /* 0x000fe20000000000 */
[----:B------:R-:W-:-:S10]  /*02e0*/  IMAD.U32 R11, RZ, RZ, UR9 ;  /* 0x00000009ff0b7e24 */ /* 0x000fd4000f8e00ff */
[----:B-----5:R-:W-:Y:S05]  /*02f0*/  CALL.REL.NOINC R14 `(_Z15integrateKernelPd13UI_Func_IndexddiS_S_dddd) ;  /* 0xfffffffc0e407344 */ /* 0x020fea0003c3ffff */
[----:B------:R-:W0:Y:S01]  /*0300*/  LDC.64 R6, c[0x0][0x380] ;  /* 0x0000e000ff067b82 */ /* 0x000e220000000a00 */
[----:B------:R-:W-:Y:S01]  /*0310*/  DMUL R4, R16, R4 ;  /* 0x0000000410047228 */ /* 0x000fe20000000000 */
[----:B0-----:R-:W-:-:S06]  /*0320*/  IMAD.WIDE R2, R2, 0x8, R6 ;  /* 0x0000000802027825 */ /* 0x001fcc00078e0206 */
[----:B------:R-:W-:Y:S01]  /*0330*/  STG.E.64 desc[UR36][R2.64], R4 ;  /* 0x0000000402007986 */ /* 0x000fe2000c101b24 */
[----:B------:R-:W-:Y:S05]  /*0340*/  EXIT ;  /* 0x000000000000794d */ /* 0x000fea0003800000 */
        .type           $_Z15integrateKernelPd13UI_Func_IndexddiS_S_dddd$_Z14singlet_uifuntddddd,@function
        .size           $_Z15integrateKernelPd13UI_Func_IndexddiS_S_dddd$_Z14singlet_uifuntddddd,($_Z15integrateKernelPd13UI_Func_IndexddiS_S_dddd$_Z9sc_uifuncddddd - $_Z15integrateKernelPd13UI_Func_IndexddiS_S_dddd$_Z14singlet_uifuntddddd)
$_Z15integrateKernelPd13UI_Func_IndexddiS_S_dddd$_Z14singlet_uifuntddddd:
[----:B------:R-:W-:-:S05]  /*0350*/  VIADD R1, R1, 0xffffffb0 ;  /* 0xffffffb001017836 */ /* 0x000fca0000000000 */
[----:B------:R-:W-:Y:S04]  /*0360*/  STL [R1+0x4c], R39 ;  /* 0x00004c2701007387 */ /* 0x000fe80000100800 */
[----:B------:R-:W-:Y:S04]  /*0370*/  STL [R1+0x48], R38 ;  /* 0x0000482601007387 */ /* 0x000fe80000100800 */
[----:B------:R-:W-:Y:S04]  /*0380*/  STL [R1+0x44], R37 ;  /* 0x0000442501007387 */ /* 0x000fe80000100800 */
[----:B------:R-:W-:Y:S04]  /*0390*/  STL [R1+0x40], R36 ;  /* 0x0000402401007387 */ /* 0x000fe80000100800 */
[----:B------:R-:W-:Y:S04]  /*03a0*/  STL [R1+0x14], R21 ;  /* 0x0000141501007387 */ /* 0x000fe80000100800 */
[----:B------:R-:W-:Y:S04]  /*03b0*/  STL [R1+0x10], R20 ;  /* 0x0000101401007387 */ /* 0x000fe80000100800 */
[----:B------:R-:W-:Y:S04]  /*03c0*/  STL [R1+0xc], R19 ;  /* 0x00000c1301007387 */ /* 0x000fe80000100800 */
[----:B------:R-:W-:Y:S04]  /*03d0*/  STL [R1+0x8], R18 ;  /* 0x0000081201007387 */ /* 0x000fe80000100800 */
[----:B------:R0:W-:Y:S04]  /*03e0*/  STL [R1+0x4], R16 ;  /* 0x0000041001007387 */ /* 0x0001e80000100800 */
[----:B------:R1:W-:Y:S04]  /*03f0*/  STL [R1], R2 ;  /* 0x0000000201007387 */ /* 0x0003e80000100800 */
[----:B------:R2:W-:Y:S01]  /*0400*/  STL [R1+0x3c], R31 ;  /* 0x00003c1f01007387 */ /* 0x0005e20000100800 */
[----:B0-----:R-:W0:Y:S05]  /*0410*/  BMOV.32.CLEAR R16, B7 ;  /* 0x0000000007107355 */ /* 0x001e2a0000100000 */
[----:B-1----:R-:W1:Y:S05]  /*0420*/  BMOV.32.CLEAR R2, B6 ;  /* 0x0000000006027355 */ /* 0x002e6a0000100000 */
[----:B------:R3:W-:Y:S01]  /*0430*/  STL [R1+0x38], R30 ;  /* 0x0000381e01007387 */ /* 0x0007e20000100800 */
[----:B--2---:R-:W-:-:S03]  /*0440*/  IMAD.MOV.U32 R31, RZ, RZ, R5 ;  /* 0x000000ffff1f7224 */ /* 0x004fc600078e0005 */
[----:B------:R2:W-:Y:S04]  /*0450*/  STL [R1+0x34], R29 ;  /* 0x0000341d01007387 */ /* 0x0005e80000100800 */
[----:B------:R4:W-:Y:S01]  /*0460*/  STL [R1+0x30], R28 ;  /* 0x0000301c01007387 */ /* 0x0009e20000100800 */
[----:B---3--:R-:W-:-:S03]  /*0470*/  IMAD.MOV.U32 R30, RZ, RZ, R4 ;  /* 0x000000ffff1e7224 */ /* 0x008fc600078e0004 */
[----:B------:R3:W-:Y:S01]  /*0480*/  STL [R1+0x2c], R27 ;  /* 0x00002c1b01007387 */ /* 0x0007e20000100800 */
[----:B--2---:R-:W-:-:S03]  /*0490*/  IMAD.MOV.U32 R29, RZ, RZ, R7 ;  /* 0x000000ffff1d7224 */ /* 0x004fc600078e0007 */
[----:B------:R2:W-:Y:S01]  /*04a0*/  STL [R1+0x28], R26 ;  /* 0x0000281a01007387 */ /* 0x0005e20000100800 */
[----:B----4-:R-:W-:-:S03]  /*04b0*/  IMAD.MOV.U32 R28, RZ, RZ, R6 ;  /* 0x000000ffff1c7224 */ /* 0x010fc600078e0006 */
[----:B------:R4:W-:Y:S01]  /*04c0*/  STL [R1+0x24], R25 ;  /* 0x0000241901007387 */ /* 0x0009e20000100800 */
[----:B---3--:R-:W-:-:S03]  /*04d0*/  IMAD.MOV.U32 R27, RZ, RZ, R9 ;  /* 0x000000ffff1b7224 */ /* 0x008fc600078e0009 */
[----:B------:R3:W-:Y:S01]  /*04e0*/  STL [R1+0x20], R24 ;  /* 0x0000201801007387 */ /* 0x0007e20000100800 */
[----:B--2---:R-:W-:-:S03]  /*04f0*/  IMAD.MOV.U32 R26, RZ, RZ, R8 ;  /* 0x000000ffff1a7224 */ /* 0x004fc600078e0008 */
[----:B------:R2:W-:Y:S01]  /*0500*/  STL [R1+0x1c], R23 ;  /* 0x00001c1701007387 */ /* 0x0005e20000100800 */
[----:B----4-:R-:W-:-:S03]  /*0510*/  IMAD.MOV.U32 R25, RZ, RZ, R11 ;  /* 0x000000ffff197224 */ /* 0x010fc600078e000b */
[----:B------:R4:W-:Y:S01]  /*0520*/  STL [R1+0x18], R22 ;  /* 0x0000181601007387 */ /* 0x0009e20000100800 */
[----:B---3--:R-:W-:Y:S02]  /*0530*/  IMAD.MOV.U32 R24, RZ, RZ, R10 ;  /* 0x000000ffff187224 */ /* 0x008fe400078e000a */
[----:B--2---:R-:W-:Y:S02]  /*0540*/  IMAD.MOV.U32 R23, RZ, RZ, R13 ;  /* 0x000000ffff177224 */ /* 0x004fe400078e000d */
[----:B----4-:R-:W-:Y:S01]  /*0550*/  IMAD.MOV.U32 R22, RZ, RZ, R12 ;  /* 0x000000ffff167224 */ /* 0x010fe200078e000c */
[----:B------:R-:W2:Y:S01]  /*0560*/  LDC.64 R36, c[0x0][0x358] ;  /* 0x0000d600ff247b82 */ /* 0x000ea20000000a00 */
[----:B------:R-:W-:Y:S01]  /*0570*/  DSETP.NEU.AND P0, PT, |R30|, +INF , PT ;  /* 0x7ff000001e00742a */ /* 0x000fe20003f0d200 */
[----:B------:R-:W-:-:S13]  /*0580*/  BSSY.RECONVERGENT B7, `(.L_x_0) ;  /* 0x000001c000077945 */ /* 0x000fda0003800200 */
[----:B------:R-:W-:Y:S01]  /*0590*/  @!P0 DMUL R4, RZ, R30 ;  /* 0x0000001eff048228 */ /* 0x000fe20000000000 */
[----:B------:R-:W-:Y:S01]  /*05a0*/  @!P0 IMAD.MOV.U32 R6, RZ, RZ, 0x1 ;  /* 0x00000001ff068424 */ /* 0x000fe200078e00ff */
[----:B01----:R-:W-:Y:S09]  /*05b0*/  @!P0 BRA `(.L_x_1) ;  /* 0x0000000000608947 */ /* 0x003ff20003800000 */
[----:B------:R-:W-:Y:S01]  /*05c0*/  UMOV UR4, 0x6dc9c883 ;  /* 0x6dc9c88300047882 */ /* 0x000fe20000000000 */
[----:B------:R-:W-:Y:S01]  /*05d0*/  UMOV UR5, 0x3fe45f30 ;  /* 0x3fe45f3000057882 */ /* 0x000fe20000000000 */
[C---:B------:R-:W-:Y:S01]  /*05e0*/  DSETP.GE.AND P0, PT, |R30|.reuse, 2.14748364800000000000e+09, PT ;  /* 0x41e000001e00742a */ /* 0x040fe20003f06200 */
[----:B------:R-:W-:Y:S01]  /*05f0*/  BSSY.RECONVERGENT B6, `(.L_x_2) ;  /* 0x0000013000067945 */ /* 0x000fe20003800200 */
[----:B------:R-:W-:Y:S01]  /*0600*/  DMUL R6, R30, UR4 ;  /* 0x000000041e067c28 */ /* 0x000fe20008000000 */
[----:B------:R-:W-:Y:S01]  /*0610*/  UMOV UR4, 0x54442d18 ;  /* 0x54442d1800047882 */ /* 0x000fe20000000000 */
[----:B------:R-:W-:-:S08]  /*0620*/  UMOV UR5, 0x3ff921fb ;  /* 0x3ff921fb00057882 */ /* 0x000fd00000000000 */
[----:B------:R-:W0:Y:S08]  /*0630*/  F2I.F64 R6, R6 ;  /* 0x0000000600067311 */ /* 0x000e300000301100 */
[----:B0-----:R-:W0:Y:S02]  /*0640*/  I2F.F64 R4, R6 ;  /* 0x0000000600047312 */ /* 0x001e240000201c00 */
[----:B0-----:R-:W-:Y:S01]  /*0650*/  DFMA R8, R4, -UR4, R30 ;  /* 0x8000000404087c2b */ /* 0x001fe2000800001e */
[----:B------:R-:W-:Y:S01]  /*0660*/  UMOV UR4, 0x33145c00 ;  /* 0x33145c0000047882 */ /* 0x000fe20000000000 */
[----:B------:R-:W-:-:S06]  /*0670*/  UMOV UR5, 0x3c91a626 ;  /* 0x3c91a62600057882 */ /* 0x000fcc0000000000 */
[----:B------:R-:W-:Y:S01]  /*0680*/  DFMA R8, R4, -UR4, R8 ;  /* 0x8000000404087c2b */ /* 0x000fe20008000008 */
[----:B------:R-:W-:Y:S01]  /*0690*/  UMOV UR4, 0x252049c0 ;  /* 0x252049c000047882 */ /* 0x000fe20000000000 */
[----:B------:R-:W-:-:S06]  /*06a0*/  UMOV UR5, 0x397b839a ;  /* 0x397b839a00057882 */ /* 0x000fcc0000000000 */
[----:B------:R-:W-:Y:S01]  /*06b0*/  DFMA R4, R4, -UR4, R8 ;  /* 0x8000000404047c2b */ /* 0x000fe20008000008 */
[----:B------:R-:W-:Y:S10]  /*06c0*/  @!P0 BRA `(.L_x_3) ;  /* 0x0000000000148947 */ /* 0x000ff40003800000 */
[----:B------:R-:W-:Y:S01]  /*06d0*/  IMAD.MOV.U32 R4, RZ, RZ, R30 ;  /* 0x000000ffff047224 */ /* 0x000fe200078e001e */
[----:B------:R-:W-:Y:S01]  /*06e0*/  MOV R20, 0x720 ;  /* 0x0000072000147802 */ /* 0x000fe20000000f00 */
[----:B------:R-:W-:Y:S02]  /*06f0*/  IMAD.MOV.U32 R5, RZ, RZ, R31 ;  /* 0x000000ffff057224 */ /* 0x000fe400078e001f */
[----:B------:R-:W-:-:S07]  /*0700*/  IMAD.MOV.U32 R21, RZ, RZ, 0x0 ;  /* 0x00000000ff157424 */ /* 0x000fce00078e00ff */
[----:B--2---:R-:W-:Y:S05]  /*0710*/  CALL.REL.NOINC `($_Z15integrateKernelPd13UI_Func_IndexddiS_S_dddd$__internal_trig_reduction_slowpathd) ;  /* 0x0000004800947944 */ /* 0x004fea0003c00000 */
.L_x_3:
[----:B------:R-:W-:Y:S05]  /*0720*/  BSYNC.RECONVERGENT B6 ;  /* 0x0000000000067941 */ /* 0x000fea0003800200 */
.L_x_2:
[----:B------:R-:W-:-:S07]  /*0730*/  VIADD R6, R6, 0x1 ;  /* 0x0000000106067836 */ /* 0x000fce0000000000 */
.L_x_1:
[----:B------:R-:W-:Y:S05]  /*0740*/  BSYNC.RECONVERGENT B7 ;  /* 0x0000000000077941 */ /* 0x000fea0003800200 */
.L_x_0:
[----:B------:R-:W0:Y:S01]  /*0750*/  LDCU.64 UR4, c[0x4][0x10] ;  /* 0x01000200ff0477ac */ /* 0x000e220008000a00 */
[----:B------:R-:W-:Y:S01]  /*0760*/  IMAD.SHL.U32 R0, R6, 0x40, RZ ;  /* 0x0000004006007824 */ /* 0x000fe200078e00ff */
[----:B--2---:R-:W-:Y:S02]  /*0770*/  R2UR UR6, R36 ;  /* 0x00000000240672ca */ /* 0x004fe400000e0000 */
[----:B------:R-:W-:Y:S02]  /*0780*/  R2UR UR7, R37 ;  /* 0x00000000250772ca */ /* 0x000fe400000e0000 */
[----:B------:R-:W-:-:S04]  /*0790*/  LOP3.LUT R0, R0, 0x40, RZ, 0xc0, !PT ;  /* 0x0000004000007812 */ /* 0x000fc800078ec0ff */
[----:B0-----:R-:W-:-:S05]  /*07a0*/  IADD3 R18, P0, PT, R0, UR4, RZ ;  /* 0x0000000400127c10 */ /* 0x001fca000ff1e0ff */
[----:B------:R-:W-:Y:S01]  /*07b0*/  IMAD.X R19, RZ, RZ, UR5, P0 ;  /* 0x00000005ff137e24 */ /* 0x000fe200080e06ff */
[----:B------:R-:W-:-:S04]  /*07c0*/  R2UR UR4, R36 ;  /* 0x00000000240472ca */ /* 0x000fc800000e0000 */
[----:B------:R-:W2:Y:S01]  /*07d0*/  LDG.E.128.CONSTANT R8, desc[UR6][R18.64] ;  /* 0x0000000612087981 */ /* 0x000ea2000c1e9d00 */
[----:B------:R-:W-:-:S13]  /*07e0*/  R2UR UR5, R37 ;  /* 0x00000000250572ca */ /* 0x000fda00000e0000 */
[----:B------:R-:W3:Y:S04]  /*07f0*/  LDG.E.128.CONSTANT R12, desc[UR4][R18.64+0x10] ;  /* 0x00001004120c7981 */ /* 0x000ee8000c1e9d00 */
[----:B------:R-:W4:Y:S01]  /*0800*/  LDG.E.128.CONSTANT R32, desc[UR4][R18.64+0x20] ;  /* 0x0000200412207981 */ /* 0x000f22000c1e9d00 */
[----:B------:R-:W-:Y:S01]  /*0810*/  LOP3.LUT R0, R6, 0x1, RZ, 0xc0, !PT ;  /* 0x0000000106007812 */ /* 0x000fe200078ec0ff */
[----:B------:R-:W-:Y:S01]  /*0820*/  IMAD.MOV.U32 R40, RZ, RZ, 0x20fd8164 ;  /* 0x20fd8164ff287424 */ /* 0x000fe200078e00ff */
[----:B------:R-:W-:Y:S01]  /*0830*/  DMUL R38, R4, R4 ;  /* 0x0000000404267228 */ /* 0x000fe20000000000 */
[----:B------:R-:W-:Y:S01]  /*0840*/  BSSY.RECONVERGENT B7, `(.L_x_4) ;  /* 0x0000030000077945 */ /* 0x000fe20003800200 */
[----:B------:R-:W-:Y:S01]  /*0850*/  ISETP.NE.U32.AND P0, PT, R0, 0x1, PT ;  /* 0x000000010000780c */ /* 0x000fe20003f05070 */
[----:B------:R-:W-:-:S03]  /*0860*/  IMAD.MOV.U32 R0, RZ, RZ, 0x3da8ff83 ;  /* 0x3da8ff83ff007424 */ /* 0x000fc600078e00ff */
[----:B------:R-:W-:Y:S02]  /*0870*/  FSEL R40, R40, -8.06006814911005101289e+34, !P0 ;  /* 0xf9785eba28287808 */ /* 0x000fe40004000000 */
[----:B------:R-:W-:-:S06]  /*0880*/  FSEL R41, -R0, 0.11223486810922622681, !P0 ;  /* 0x3de5db6500297808 */ /* 0x000fcc0004000100 */
[----:B--2---:R-:W-:-:S08]  /*0890*/  DFMA R8, R38, R40, R8 ;  /* 0x000000282608722b */ /* 0x004fd00000000008 */
[----:B------:R-:W-:-:S08]  /*08a0*/  DFMA R8, R38, R8, R10 ;  /* 0x000000082608722b */ /* 0x000fd0000000000a */
[----:B---3--:R-:W-:-:S08]  /*08b0*/  DFMA R8, R38, R8, R12 ;  /* 0x000000082608722b */ /* 0x008fd0000000000c */
[----:B------:R-:W-:-:S08]  /*08c0*/  DFMA R8, R38, R8, R14 ;  /* 0x000000082608722b */ /* 0x000fd0000000000e */
[----:B----4-:R-:W-:-:S08]  /*08d0*/  DFMA R8, R38, R8, R32 ;  /* 0x000000082608722b */ /* 0x010fd00000000020 */
[----:B------:R-:W-:-:S08]  /*08e0*/  DFMA R8, R38, R8, R34 ;  /* 0x000000082608722b */ /* 0x000fd00000000022 */
[----:B------:R-:W-:Y:S02]  /*08f0*/  DFMA R4, R8, R4, R4 ;  /* 0x000000040804722b */ /* 0x000fe40000000004 */
[----:B------:R-:W-:Y:S02]  /*0900*/  DFMA R38, R38, R8, 1 ;  /* 0x3ff000002626742b */ /* 0x000fe40000000008 */
[----:B------:R-:W-:-:S08]  /*0910*/  DADD R8, R30, R30 ;  /* 0x000000001e087229 */ /* 0x000fd0000000001e */
[----:B------:R-:W-:Y:S01]  /*0920*/  FSEL R12, R38, R4, !P0 ;  /* 0x00000004260c7208 */ /* 0x000fe20004000000 */
[----:B------:R-:W-:Y:S01]  /*0930*/  DSETP.NEU.AND P1, PT, |R8|, +INF , PT ;  /* 0x7ff000000800742a */ /* 0x000fe20003f2d200 */
[----:B------:R-:W-:Y:S02]  /*0940*/  FSEL R13, R39, R5, !P0 ;  /* 0x00000005270d7208 */ /* 0x000fe40004000000 */
[----:B------:R-:W-:-:S04]  /*0950*/  LOP3.LUT P0, RZ, R6, 0x2, RZ, 0xc0, !PT ;  /* 0x0000000206ff7812 */ /* 0x000fc8000780c0ff */
[----:B------:R-:W-:-:S07]  /*0960*/  DADD R10, RZ, -R12 ;  /* 0x00000000ff0a7229 */ /* 0x000fce000000080c */
[----:B------:R-:W-:Y:S01]  /*0970*/  @!P1 DMUL R4, RZ, R8 ;  /* 0x00000008ff049228 */ /* 0x000fe20000000000 */
[----:B------:R-:W-:Y:S02]  /*0980*/  @!P1 IMAD.MOV.U32 R6, RZ, RZ, 0x1 ;  /* 0x00000001ff069424 */ /* 0x000fe400078e00ff */
[----:B------:R-:W-:Y:S02]  /*0990*/  FSEL R18, R12, R10, !P0 ;  /* 0x0000000a0c127208 */ /* 0x000fe40004000000 */
[----:B------:R-:W-:Y:S01]  /*09a0*/  FSEL R19, R13, R11, !P0 ;  /* 0x0000000b0d137208 */ /* 0x000fe20004000000 */
[----:B------:R-:W-:Y:S06]  /*09b0*/  @!P1 BRA `(.L_x_5) ;  /* 0x0000000000609947 */ /* 0x000fec0003800000 */
        /* <DEDUP_REMOVED lines=21> */
[----:B------:R-:W-:Y:S05]  /*0b10*/  CALL.REL.NOINC `($_Z15integrateKernelPd13UI_Func_IndexddiS_S_dddd$__internal_trig_reduction_slowpathd) ;  /* 0x0000004400947944 */ /* 0x000fea0003c00000 */
.L_x_7:
[----:B------:R-:W-:Y:S05]  /*0b20*/  BSYNC.RECONVERGENT B6 ;  /* 0x0000000000067941 */ /* 0x000fea0003800200 */
.L_x_6:
[----:B------:R-:W-:-:S07]  /*0b30*/  VIADD R6, R6, 0x1 ;  /* 0x0000000106067836 */ /* 0x000fce0000000000 */
.L_x_5:
[----:B------:R-:W-:Y:S05]  /*0b40*/  BSYNC.RECONVERGENT B7 ;  /* 0x0000000000077941 */ /* 0x000fea0003800200 */
.L_x_4:
[----:B------:R-:W0:Y:S01]  /*0b50*/  LDCU.64 UR4, c[0x4][0x10] ;  /* 0x01000200ff0477ac */ /* 0x000e220008000a00 */
[----:B------:R-:W-:Y:S01]  /*0b60*/  IMAD.SHL.U32 R0, R6, 0x40, RZ ;  /* 0x0000004006007824 */ /* 0x000fe200078e00ff */
[----:B------:R-:W-:Y:S02]  /*0b70*/  R2UR UR6, R36 ;  /* 0x00000000240672ca */ /* 0x000fe400000e0000 */
        /* <DEDUP_REMOVED lines=14> */
[----:B------:R-:W-:Y:S01]  /*0c60*/  IMAD.MOV.U32 R0, RZ, RZ, 0x3da8ff83 ;  /* 0x3da8ff83ff007424 */ /* 0x000fe200078e00ff */
[----:B------:R-:W-:-:S02]  /*0c70*/  DADD R22, R22, R22 ;  /* 0x0000000016167229 */ /* 0x000fc40000000016 */
[----:B------:R-:W-:Y:S01]  /*0c80*/  FSEL R42, R42, -8.06006814911005101289e+34, !P0 ;  /* 0xf9785eba2a2a7808 */ /* 0x000fe20004000000 */
[----:B------:R-:W-:Y:S01]  /*0c90*/  DADD R18, R18, R18 ;  /* 0x0000000012127229 */ /* 0x000fe20000000012 */
[----:B------:R-:W-:Y:S01]  /*0ca0*/  FSEL R43, -R0, 0.11223486810922622681, !P0 ;  /* 0x3de5db65002b7808 */ /* 0x000fe20004000100 */
[----:B------:R-:W-:-:S05]  /*0cb0*/  DSETP.NEU.AND P1, PT, |R30|, +INF , PT ;  /* 0x7ff000001e00742a */ /* 0x000fca0003f2d200 */
[----:B--2---:R-:W-:-:S08]  /*0cc0*/  DFMA R8, R38, R42, R8 ;  /* 0x0000002a2608722b */ /* 0x004fd00000000008 */
[----:B------:R-:W-:-:S08]  /*0cd0*/  DFMA R8, R38, R8, R10 ;  /* 0x000000082608722b */ /* 0x000fd0000000000a */
[----:B---3--:R-:W-:-:S08]  /*0ce0*/  DFMA R8, R38, R8, R12 ;  /* 0x000000082608722b */ /* 0x008fd0000000000c */
[----:B------:R-:W-:-:S08]  /*0cf0*/  DFMA R8, R38, R8, R14 ;  /* 0x000000082608722b */ /* 0x000fd0000000000e */
[----:B----4-:R-:W-:-:S08]  /*0d00*/  DFMA R8, R38, R8, R32 ;  /* 0x000000082608722b */ /* 0x010fd00000000020 */
[----:B------:R-:W-:-:S08]  /*0d10*/  DFMA R8, R38, R8, R34 ;  /* 0x000000082608722b */ /* 0x000fd00000000022 */
[----:B------:R-:W-:Y:S02]  /*0d20*/  DFMA R4, R8, R4, R4 ;  /* 0x000000040804722b */ /* 0x000fe40000000004 */
[----:B------:R-:W-:-:S10]  /*0d30*/  DFMA R8, R38, R8, 1 ;  /* 0x3ff000002608742b */ /* 0x000fd40000000008 */
[----:B------:R-:W-:Y:S02]  /*0d40*/  FSEL R8, R8, R4, !P0 ;  /* 0x0000000408087208 */ /* 0x000fe40004000000 */
[----:B------:R-:W-:Y:S02]  /*0d50*/  FSEL R9, R9, R5, !P0 ;  /* 0x0000000509097208 */ /* 0x000fe40004000000 */
[----:B------:R-:W-:Y:S01]  /*0d60*/  LOP3.LUT P0, RZ, R6, 0x2, RZ, 0xc0, !PT ;  /* 0x0000000206ff7812 */ /* 0x000fe2000780c0ff */
[----:B------:R-:W-:-:S03]  /*0d70*/  @!P1 IMAD.MOV.U32 R6, RZ, RZ, RZ ;  /* 0x000000ffff069224 */ /* 0x000fc600078e00ff */
[----:B------:R-:W-:-:S10]  /*0d80*/  DADD R4, RZ, -R8 ;  /* 0x00000000ff047229 */ /* 0x000fd40000000808 */
[----:B------:R-:W-:Y:S02]  /*0d90*/  FSEL R4, R8, R4, !P0 ;  /* 0x0000000408047208 */ /* 0x000fe40004000000 */
[----:B------:R-:W-:-:S06]  /*0da0*/  FSEL R5, R9, R5, !P0 ;  /* 0x0000000509057208 */ /* 0x000fcc0004000000 */
[----:B------:R-:W-:Y:S02]  /*0db0*/  DFMA R18, R22, R4, -R18 ;  /* 0x000000041612722b */ /* 0x000fe40000000812 */
[----:B------:R-:W-:-:S06]  /*0dc0*/  @!P1 DMUL R4, RZ, R30 ;  /* 0x0000001eff049228 */ /* 0x000fcc0000000000 */
[----:B------:R-:W-:Y:S01]  /*0dd0*/  DADD R26, -R26, R18 ;  /* 0x000000001a1a7229 */ /* 0x000fe20000000112 */
[----:B------:R-:W-:Y:S10]  /*0de0*/  @!P1 BRA `(.L_x_9) ;  /* 0x0000000000549947 */ /* 0x000ff40003800000 */
[----:B------:R-:W-:Y:S01]  /*0df0*/  UMOV UR4, 0x6dc9c883 ;  /* 0x6dc9c88300047882 */ /* 0x000fe20000000000 */
[----:B------:R-:W-:Y:S01]  /*0e00*/  UMOV UR5, 0x3fe45f30 ;  /* 0x3fe45f3000057882 */ /* 0x000fe20000000000 */
[C---:B------:R-:W-:Y:S02]  /*0e10*/  DSETP.GE.AND P0, PT, |R30|.reuse, 2.14748364800000000000e+09, PT ;  /* 0x41e000001e00742a */ /* 0x040fe40003f06200 */
        /* <DEDUP_REMOVED lines=18> */
.L_x_9:
[----:B------:R-:W-:Y:S05]  /*0f40*/  BSYNC.RECONVERGENT B6 ;  /* 0x0000000000067941 */ /* 0x000fea0003800200 */
.L_x_8:
        /* <DEDUP_REMOVED lines=15> */
[----:B------:R-:W-:Y:S01]  /*1040*/  UMOV UR4, 0x68497682 ;  /* 0x6849768200047882 */ /* 0x000fe20000000000 */
[----:B------:R-:W-:Y:S01]  /*1050*/  ISETP.NE.U32.AND P0, PT, R0, 0x1, PT ;  /* 0x000000010000780c */ /* 0x000fe20003f05070 */
[----:B------:R-:W-:Y:S01]  /*1060*/  IMAD.MOV.U32 R0, RZ, RZ, 0x3da8ff83 ;  /* 0x3da8ff83ff007424 */ /* 0x000fe200078e00ff */
[----:B------:R-:W-:Y:S01]  /*1070*/  UMOV UR5, 0x3d3c25c2 ;  /* 0x3d3c25c200057882 */ /* 0x000fe20000000000 */
[----:B------:R-:W-:Y:S01]  /*1080*/  BSSY.RECONVERGENT B7, `(.L_x_10) ;  /* 0x00000bd000077945 */ /* 0x000fe20003800200 */
[----:B------:R-:W-:-:S02]  /*1090*/  FSEL R30, R30, -8.06006814911005101289e+34, !P0 ;  /* 0xf9785eba1e1e7808 */ /* 0x000fc40004000000 */
        /* <DEDUP_REMOVED lines=11> */
[----:B------:R-:W-:-:S04]  /*1150*/  LOP3.LUT P0, RZ, R6, 0x2, RZ, 0xc0, !PT ;  /* 0x0000000206ff7812 */ /* 0x000fc8000780c0ff */
[----:B------:R-:W-:-:S10]  /*1160*/  DADD R4, RZ, -R8 ;  /* 0x00000000ff047229 */ /* 0x000fd40000000808 */
[----:B------:R-:W-:Y:S02]  /*1170*/  FSEL R4, R8, R4, !P0 ;  /* 0x0000000408047208 */ /* 0x000fe40004000000 */
[----:B------:R-:W-:-:S06]  /*1180*/  FSEL R5, R9, R5, !P0 ;  /* 0x0000000509057208 */ /* 0x000fcc0004000000 */
[CCC-:B------:R-:W-:Y:S02]  /*1190*/  DFMA R18, -R24.reuse, |R4|.reuse, R26.reuse ;  /* 0x400000041812722b */ /* 0x1c0fe4000000011a */
[----:B------:R-:W-:-:S06]  /*11a0*/  DFMA R24, R24, |R4|, R26 ;  /* 0x400000041818722b */ /* 0x000fcc000000001a */
[----:B------:R-:W-:-:S14]  /*11b0*/  DSETP.GEU.AND P0, PT, |R18|, UR4, PT ;  /* 0x0000000412007e2a */ /* 0x000fdc000bf0e200 */
[----:B------:R-:W-:Y:S05]  /*11c0*/  @P0 BRA `(.L_x_11) ;  /* 0x0000000000580947 */ /* 0x000fea0003800000 */
[----:B------:R-:W-:Y:S01]  /*11d0*/  DADD R8, R28, R28 ;  /* 0x000000001c087229 */ /* 0x000fe2000000001c */
[----:B------:R-:W-:Y:S05]  /*11e0*/  BSSY.RECONVERGENT B6, `(.L_x_12) ;  /* 0x0000011000067945 */ /* 0x000fea0003800200 */
[----:B------:R-:W0:Y:S04]  /*11f0*/  MUFU.RCP64H R5, R9 ;  /* 0x0000000900057308 */ /* 0x000e280000001800 */
[----:B------:R-:W-:-:S05]  /*1200*/  VIADD R4, R9, 0x300402 ;  /* 0x0030040209047836 */ /* 0x000fca0000000000 */
[----:B------:R-:W-:Y:S01]  /*1210*/  FSETP.GEU.AND P0, PT, |R4|, 5.8789094863358348022e-39, PT ;  /* 0x004004020400780b */ /* 0x000fe20003f0e200 */
[----:B0-----:R-:W-:-:S08]  /*1220*/  DFMA R6, -R8, R4, 1 ;  /* 0x3ff000000806742b */ /* 0x001fd00000000104 */
[----:B------:R-:W-:-:S08]  /*1230*/  DFMA R6, R6, R6, R6 ;  /* 0x000000060606722b */ /* 0x000fd00000000006 */
[----:B------:R-:W-:-:S08]  /*1240*/  DFMA R6, R4, R6, R4 ;  /* 0x000000060406722b */ /* 0x000fd00000000004 */
[----:B------:R-:W-:-:S08]  /*1250*/  DFMA R10, -R8, R6, 1 ;  /* 0x3ff00000080a742b */ /* 0x000fd00000000106 */
[----:B------:R-:W-:Y:S01]  /*1260*/  DFMA R4, R6, R10, R6 ;  /* 0x0000000a0604722b */ /* 0x000fe20000000006 */
[----:B------:R-:W-:Y:S10]  /*1270*/  @P0 BRA `(.L_x_13) ;  /* 0x00000000001c0947 */ /* 0x000ff40003800000 */
[----:B------:R-:W-:Y:S01]  /*1280*/  LOP3.LUT R6, R9, 0x7fffffff, RZ, 0xc0, !PT ;  /* 0x7fffffff09067812 */ /* 0x000fe200078ec0ff */
[----:B------:R-:W-:Y:S01]  /*1290*/  IMAD.MOV.U32 R4, RZ, RZ, R8 ;  /* 0x000000ffff047224 */ /* 0x000fe200078e0008 */
[----:B------:R-:W-:Y:S01]  /*12a0*/  MOV R20, 0x12f0 ;  /* 0x000012f000147802 */ /* 0x000fe20000000f00 */
[----:B------:R-:W-:Y:S02]  /*12b0*/  IMAD.MOV.U32 R5, RZ, RZ, R9 ;  /* 0x000000ffff057224 */ /* 0x000fe400078e0009 */
[----:B------:R-:W-:Y:S02]  /*12c0*/  VIADD R6, R6, 0xfff00000 ;  /* 0xfff0000006067836 */ /* 0x000fe40000000000 */
[----:B------:R-:W-:-:S07]  /*12d0*/  IMAD.MOV.U32 R21, RZ, RZ, 0x0 ;  /* 0x00000000ff157424 */ /* 0x000fce00078e00ff */
[----:B------:R-:W-:Y:S05]  /*12e0*/  CALL.REL.NOINC `($__internal_0_$__cuda_sm20_dblrcp_rn_slowpath_v3) ;  /* 0x00000034004c7944 */ /* 0x000fea0003c00000 */
.L_x_13:
[----:B------:R-:W-:Y:S05]  /*12f0*/  BSYNC.RECONVERGENT B6 ;  /* 0x0000000000067941 */ /* 0x000fea0003800200 */
.L_x_12:
[----:B------:R-:W-:Y:S02]  /*1300*/  IMAD.MOV.U32 R18, RZ, RZ, R4 ;  /* 0x000000ffff127224 */ /* 0x000fe400078e0004 */
[----:B------:R-:W-:Y:S01]  /*1310*/  IMAD.MOV.U32 R19, RZ, RZ, R5 ;  /* 0x000000ffff137224 */ /* 0x000fe200078e0005 */
[----:B------:R-:W-:Y:S06]  /*1320*/  BRA `(.L_x_14) ;  /* 0x0000000800487947 */ /* 0x000fec0003800000 */
.L_x_11:
[----:B------:R-:W-:Y:S01]  /*1330*/  DADD R6, R28, R28 ;  /* 0x000000001c067229 */ /* 0x000fe2000000001c */
[----:B------:R-:W-:Y:S01]  /*1340*/  IMAD.MOV.U32 R4, RZ, RZ, 0x1 ;  /* 0x00000001ff047424 */ /* 0x000fe200078e00ff */
[----:B------:R-:W-:Y:S01]  /*1350*/  FSETP.GEU.AND P1, PT, |R19|, 6.5827683646048100446e-37, PT ;  /* 0x036000001300780b */ /* 0x000fe20003f2e200 */
[----:B------:R-:W-:Y:S03]  /*1360*/  BSSY.RECONVERGENT B6, `(.L_x_15) ;  /* 0x0000012000067945 */ /* 0x000fe60003800200 */
[----:B------:R-:W0:Y:S02]  /*1370*/  MUFU.RCP64H R5, R7 ;  /* 0x0000000700057308 */ /* 0x000e240000001800 */
[----:B0-----:R-:W-:-:S08]  /*1380*/  DFMA R8, -R6, R4, 1 ;  /* 0x3ff000000608742b */ /* 0x001fd00000000104 */
[----:B------:R-:W-:-:S08]  /*1390*/  DFMA R8, R8, R8, R8 ;  /* 0x000000080808722b */ /* 0x000fd00000000008 */
[----:B------:R-:W-:-:S08]  /*13a0*/  DFMA R8, R4, R8, R4 ;  /* 0x000000080408722b */ /* 0x000fd00000000004 */
[----:B------:R-:W-:-:S08]  /*13b0*/  DFMA R4, -R6, R8, 1 ;  /* 0x3ff000000604742b */ /* 0x000fd00000000108 */
[----:B------:R-:W-:-:S08]  /*13c0*/  DFMA R4, R8, R4, R8 ;  /* 0x000000040804722b */ /* 0x000fd00000000008 */
[----:B------:R-:W-:-:S08]  /*13d0*/  DMUL R8, R18, R4 ;  /* 0x0000000412087228 */ /* 0x000fd00000000000 */
[----:B------:R-:W-:-:S08]  /*13e0*/  DFMA R10, -R6, R8, R18 ;  /* 0x00000008060a722b */ /* 0x000fd00000000112 */
[----:B------:R-:W-:-:S10]  /*13f0*/  DFMA R4, R4, R10, R8 ;  /* 0x0000000a0404722b */ /* 0x000fd40000000008 */
[----:B------:R-:W-:-:S05]  /*1400*/  FFMA R0, RZ, R7, R5 ;  /* 0x00000007ff007223 */ /* 0x000fca0000000005 */
[----:B------:R-:W-:-:S13]  /*1410*/  FSETP.GT.AND P0, PT, |R0|, 1.469367938527859385e-39, PT ;  /* 0x001000000000780b */ /* 0x000fda0003f04200 */
[----:B------:R-:W-:Y:S05]  /*1420*/  @P0 BRA P1, `(.L_x_16) ;  /* 0x0000000000140947 */ /* 0x000fea0000800000 */
[----:B------:R-:W-:Y:S01]  /*1430*/  IMAD.MOV.U32 R4, RZ, RZ, R18 ;  /* 0x000000ffff047224 */ /* 0x000fe200078e0012 */
[----:B------:R-:W-:Y:S01]  /*1440*/  MOV R20, 0x1480 ;  /* 0x0000148000147802 */ /* 0x000fe20000000f00 */
[----:B------:R-:W-:Y:S02]  /*1450*/  IMAD.MOV.U32 R5, RZ, RZ, R19 ;  /* 0x000000ffff057224 */ /* 0x000fe400078e0013 */
[----:B------:R-:W-:-:S07]  /*1460*/  IMAD.MOV.U32 R21, RZ, RZ, 0x0 ;  /* 0x00000000ff157424 */ /* 0x000fce00078e00ff */
[----:B------:R-:W-:Y:S05]  /*1470*/  CALL.REL.NOINC `($__internal_1_$__cuda_sm20_div_rn_f64_full) ;  /* 0x0000003400947944 */ /* 0x000fea0003c00000 */
.L_x_16:
[----:B------:R-:W-:Y:S05]  /*1480*/  BSYNC.RECONVERGENT B6 ;  /* 0x0000000000067941 */ /* 0x000fea0003800200 */
.L_x_15:
[----:B------:R-:W-:Y:S01]  /*1490*/  LOP3.LUT R7, R5, 0x7fffffff, RZ, 0xc0, !PT ;  /* 0x7fffffff05077812 */ /* 0x000fe200078ec0ff */
[----:B------:R-:W-:Y:S01]  /*14a0*/  IMAD.MOV.U32 R6, RZ, RZ, R4 ;  /* 0x000000ffff067224 */ /* 0x000fe200078e0004 */
[----:B------:R-:W-:Y:S01]  /*14b0*/  UMOV UR4, 0x24dd2f1a ;  /* 0x24dd2f1a00047882 */ /* 0x000fe20000000000 */
[----:B------:R-:W-:Y:S01]  /*14c0*/  UMOV UR5, 0x3fe4f922 ;  /* 0x3fe4f92200057882 */ /* 0x000fe20000000000 */
[----:B------:R-:W-:Y:S03]  /*14d0*/  BSSY.RECONVERGENT B0, `(.L_x_17) ;  /* 0x000005f000007945 */ /* 0x000fe60003800200 */
[----:B------:R-:W-:-:S14]  /*14e0*/  DSETP.GE.AND P0, PT, R6, UR4, PT ;  /* 0x0000000406007e2a */ /* 0x000fdc000bf06000 */
[----:B------:R-:W-:Y:S05]  /*14f0*/  @!P0 BRA `(.L_x_18) ;  /* 0x0000000000e48947 */ /* 0x000fea0003800000 */
[----:B------:R-:W-:Y:S01]  /*1500*/  DADD R8, R6, R6 ;  /* 0x0000000006087229 */ /* 0x000fe20000000006 */
[----:B------:R-:W-:Y:S01]  /*1510*/  UMOV UR4, 0xfefa39ef ;  /* 0xfefa39ef00047882 */ /* 0x000fe20000000000 */
[----:B------:R-:W-:Y:S01]  /*1520*/  UMOV UR5, 0x3fe62e42 ;  /* 0x3fe62e4200057882 */ /* 0x000fe20000000000 */
[----:B------:R-:W-:Y:S01]  /*1530*/  IMAD.MOV.U32 R12, RZ, RZ, -0x7649667 ;  /* 0xf89b6999ff0c7424 */ /* 0x000fe200078e00ff */
[----:B------:R-:W-:Y:S01]  /*1540*/  ISETP.GT.U32.AND P0, PT, R7, 0x40330fc1, PT ;  /* 0x40330fc10700780c */ /* 0x000fe20003f04070 */
[----:B------:R-:W-:Y:S01]  /*1550*/  IMAD.MOV.U32 R13, RZ, RZ, 0x3e928a27 ;  /* 0x3e928a27ff0d7424 */ /* 0x000fe200078e00ff */
[----:B------:R-:W0:Y:S02]  /*1560*/  F2F.F32.F64 R0, R8 ;  /* 0x0000000800007310 */ /* 0x000e240000301000 */
[----:B0-----:R-:W-:-:S06]  /*1570*/  FMUL R0, R0, 1.4426950216293334961 ;  /* 0x3fb8aa3b00007820 */ /* 0x001fcc0000400000 */
[----:B------:R-:W0:Y:S08]  /*1580*/  FRND R0, R0 ;  /* 0x0000000000007307 */ /* 0x000e300000201000 */
[----:B0-----:R0:W1:Y:S08]  /*1590*/  F2F.F64.F32 R10, R0 ;  /* 0x00000000000a7310 */ /* 0x0010700000201800 */
[----:B0-----:R-:W0:Y:S01]  /*15a0*/  MUFU.EX2 R0, R0 ;  /* 0x0000000000007308 */ /* 0x001e220000000800 */
[----:B-1----:R-:W-:Y:S01]  /*15b0*/  DFMA R10, R10, -UR4, R8 ;  /* 0x800000040a0a7c2b */ /* 0x002fe20008000008 */
[----:B------:R-:W-:Y:S01]  /*15c0*/  UMOV UR4, 0xa4741b81 ;  /* 0xa4741b8100047882 */ /* 0x000fe20000000000 */
[----:B------:R-:W-:-:S06]  /*15d0*/  UMOV UR5, 0x3e5ae904 ;  /* 0x3e5ae90400057882 */ /* 0x000fcc0000000000 */
[C---:B------:R-:W-:Y:S01]  /*15e0*/  DFMA R12, R10.reuse, UR4, R12 ;  /* 0x000000040a0c7c2b */ /* 0x040fe2000800000c */
[----:B------:R-:W-:Y:S01]  /*15f0*/  UMOV UR4, 0x15ff7e07 ;  /* 0x15ff7e0700047882 */ /* 0x000fe20000000000 */
[----:B------:R-:W-:Y:S01]  /*1600*/  UMOV UR5, 0x3ec71de7 ;  /* 0x3ec71de700057882 */ /* 0x000fe20000000000 */
[----:B0-----:R-:W0:Y:S05]  /*1610*/  F2F.F64.F32 R8, R0 ;  /* 0x0000000000087310 */ /* 0x001e2a0000201800 */
[----:B------:R-:W-:Y:S01]  /*1620*/  DFMA R12, R10, R12, UR4 ;  /* 0x000000040a0c7e2b */ /* 0x000fe2000800000c */
[----:B------:R-:W-:Y:S01]  /*1630*/  UMOV UR4, 0x6b0ac45a ;  /* 0x6b0ac45a00047882 */ /* 0x000fe20000000000 */
[----:B------:R-:W-:-:S06]  /*1640*/  UMOV UR5, 0x3efa019a ;  /* 0x3efa019a00057882 */ /* 0x000fcc0000000000 */
[----:B------:R-:W-:Y:S01]  /*1650*/  DFMA R12, R10, R12, UR4 ;  /* 0x000000040a0c7e2b */ /* 0x000fe2000800000c */
[----:B------:R-:W-:Y:S01]  /*1660*/  UMOV UR4, 0x17eed94f ;  /* 0x17eed94f00047882 */ /* 0x000fe20000000000 */
[----:B------:R-:W-:Y:S01]  /*1670*/  UMOV UR5, 0x3f2a01a0 ;  /* 0x3f2a01a000057882 */ /* 0x000fe20000000000 */
[----:B0-----:R-:W-:-:S05]  /*1680*/  DADD R14, -R8, 1 ;  /* 0x3ff00000080e7429 */ /* 0x001fca0000000100 */
[----:B------:R-:W-:Y:S01]  /*1690*/  DFMA R12, R10, R12, UR4 ;  /* 0x000000040a0c7e2b */ /* 0x000fe2000800000c */
[----:B------:R-:W-:Y:S01]  /*16a0*/  UMOV UR4, 0x17f2a71b ;  /* 0x17f2a71b00047882 */ /* 0x000fe20000000000 */
[----:B------:R-:W-:-:S06]  /*16b0*/  UMOV UR5, 0x3f56c16c ;  /* 0x3f56c16c00057882 */ /* 0x000fcc0000000000 */
        /* <DEDUP_REMOVED lines=12> */
[----:B------:R-:W-:-:S08]  /*1780*/  DFMA R12, R10, R12, UR4 ;  /* 0x000000040a0c7e2b */ /* 0x000fd0000800000c */
[----:B------:R-:W-:-:S08]  /*1790*/  DMUL R12, R10, R12 ;  /* 0x0000000c0a0c7228 */ /* 0x000fd00000000000 */
[----:B------:R-:W-:-:S08]  /*17a0*/  DFMA R12, R10, R12, R10 ;  /* 0x0000000c0a0c722b */ /* 0x000fd0000000000a */
[----:B------:R-:W-:Y:S01]  /*17b0*/  DFMA R12, -R12, R8, R14 ;  /* 0x000000080c0c722b */ /* 0x000fe2000000010e */
[----:B------:R-:W-:-:S07]  /*17c0*/  IMAD.MOV.U32 R8, RZ, RZ, RZ ;  /* 0x000000ffff087224 */ /* 0x000fce00078e00ff */
[----:B------:R-:W-:-:S06]  /*17d0*/  DADD R12, -R12, 2 ;  /* 0x400000000c0c7429 */ /* 0x000fcc0000000100 */
[----:B------:R-:W0:Y:S02]  /*17e0*/  MUFU.RCP64H R9, R13 ;  /* 0x0000000d00097308 */ /* 0x000e240000001800 */
[----:B0-----:R-:W-:-:S08]  /*17f0*/  DFMA R10, -R12, R8, 1 ;  /* 0x3ff000000c0a742b */ /* 0x001fd00000000108 */
[----:B------:R-:W-:-:S08]  /*1800*/  DFMA R10, R10, R10, R10 ;  /* 0x0000000a0a0a722b */ /* 0x000fd0000000000a */
[----:B------:R-:W-:Y:S01]  /*1810*/  DFMA R10, R8, R10, R8 ;  /* 0x0000000a080a722b */ /* 0x000fe20000000008 */
[----:B------:R-:W-:Y:S02]  /*1820*/  IMAD.MOV.U32 R8, RZ, RZ, 0x0 ;  /* 0x00000000ff087424 */ /* 0x000fe400078e00ff */
[----:B------:R-:W-:-:S06]  /*1830*/  IMAD.MOV.U32 R9, RZ, RZ, 0x40000000 ;  /* 0x40000000ff097424 */ /* 0x000fcc00078e00ff */
[----:B------:R-:W-:-:S10]  /*1840*/  DFMA R10, R10, -R8, 1 ;  /* 0x3ff000000a0a742b */ /* 0x000fd40000000808 */
[----:B------:R-:W-:Y:S02]  /*1850*/  FSEL R3, R11, 1.875, !P0 ;  /* 0x3ff000000b037808 */ /* 0x000fe40004000000 */
[----:B------:R-:W-:Y:S02]  /*1860*/  FSEL R4, R10, RZ, !P0 ;  /* 0x000000ff0a047208 */ /* 0x000fe40004000000 */
[----:B------:R-:W-:Y:S01]  /*1870*/  LOP3.LUT R5, R3, 0x80000000, R5, 0xb8, !PT ;  /* 0x8000000003057812 */ /* 0x000fe200078eb805 */
[----:B------:R-:W-:Y:S06]  /*1880*/  BRA `(.L_x_19) ;  /* 0x00000000008c7947 */ /* 0x000fec0003800000 */
.L_x_18:
[----:B------:R-:W-:Y:S01]  /*1890*/  DMUL R6, R4, R4 ;  /* 0x0000000404067228 */ /* 0x000fe20000000000 */
[----:B------:R-:W-:Y:S01]  /*18a0*/  IMAD.MOV.U32 R8, RZ, RZ, 0x420afc3d ;  /* 0x420afc3dff087424 */ /* 0x000fe200078e00ff */
[----:B------:R-:W-:Y:S01]  /*18b0*/  UMOV UR4, 0xe2f5e964 ;  /* 0xe2f5e96400047882 */ /* 0x000fe20000000000 */
[----:B------:R-:W-:Y:S01]  /*18c0*/  IMAD.MOV.U32 R9, RZ, RZ, 0x3f14359f ;  /* 0x3f14359fff097424 */ /* 0x000fe200078e00ff */
[----:B------:R-:W-:-:S05]  /*18d0*/  UMOV UR5, 0x3ef0bc46 ;  /* 0x3ef0bc4600057882 */ /* 0x000fca0000000000 */
[----:B------:R-:W-:Y:S01]  /*18e0*/  DFMA R8, R6, -UR4, R8 ;  /* 0x8000000406087c2b */ /* 0x000fe20008000008 */
[----:B------:R-:W-:Y:S01]  /*18f0*/  UMOV UR4, 0x728c5d84 ;  /* 0x728c5d8400047882 */ /* 0x000fe20000000000 */
[----:B------:R-:W-:-:S06]  /*1900*/  UMOV UR5, 0x3f2df9f0 ;  /* 0x3f2df9f000057882 */ /* 0x000fcc0000000000 */
[----:B------:R-:W-:Y:S01]  /*1910*/  DFMA R8, R6, R8, -UR4 ;  /* 0x8000000406087e2b */ /* 0x000fe20008000008 */
[----:B------:R-:W-:Y:S01]  /*1920*/  UMOV UR4, 0xcec4f033 ;  /* 0xcec4f03300047882 */ /* 0x000fe20000000000 */
[----:B------:R-:W-:-:S06]  /*1930*/  UMOV UR5, 0x3f4337d1 ;  /* 0x3f4337d100057882 */ /* 0x000fcc0000000000 */
[----:B------:R-:W-:Y:S01]  /*1940*/  DFMA R8, R6, R8, UR4 ;  /* 0x0000000406087e2b */ /* 0x000fe20008000008 */
        /* <DEDUP_REMOVED lines=20> */
[----:B------:R-:W-:-:S08]  /*1a90*/  DFMA R8, R6, R8, -UR4 ;  /* 0x8000000406087e2b */ /* 0x000fd00008000008 */
[----:B------:R-:W-:-:S08]  /*1aa0*/  DFMA R8, R6, R8, RZ ;  /* 0x000000080608722b */ /* 0x000fd000000000ff */
[----:B------:R-:W-:-:S11]  /*1ab0*/  DFMA R4, R8, R4, R4 ;  /* 0x000000040804722b */ /* 0x000fd60000000004 */
.L_x_19:
[----:B------:R-:W-:Y:S05]  /*1ac0*/  BSYNC.RECONVERGENT B0 ;  /* 0x0000000000007941 */ /* 0x000fea0003800200 */
.L_x_17:
        /* <DEDUP_REMOVED lines=9> */
[----:B------:R-:W-:Y:S01]  /*1b60*/  DFMA R8, R10, R8, R10 ;  /* 0x000000080a08722b */ /* 0x000fe2000000000a */
[----:B------:R-:W-:Y:S02]  /*1b70*/  IMAD.MOV.U32 R10, RZ, RZ, R4 ;  /* 0x000000ffff0a7224 */ /* 0x000fe400078e0004 */
[----:B------:R-:W-:-:S06]  /*1b80*/  IMAD.MOV.U32 R11, RZ, RZ, R5 ;  /* 0x000000ffff0b7224 */ /* 0x000fcc00078e0005 */
[----:B------:R-:W-:-:S08]  /*1b90*/  DMUL R18, R8, R10 ;  /* 0x0000000a08127228 */ /* 0x000fd00000000000 */
[----:B------:R-:W-:-:S08]  /*1ba0*/  DFMA R10, -R6, R18, R10 ;  /* 0x00000012060a722b */ /* 0x000fd0000000010a */
[----:B------:R-:W-:-:S10]  /*1bb0*/  DFMA R18, R8, R10, R18 ;  /* 0x0000000a0812722b */ /* 0x000fd40000000012 */
[----:B------:R-:W-:-:S05]  /*1bc0*/  FFMA R0, RZ, R7, R19 ;  /* 0x00000007ff007223 */ /* 0x000fca0000000013 */
[----:B------:R-:W-:-:S13]  /*1bd0*/  FSETP.GT.AND P0, PT, |R0|, 1.469367938527859385e-39, PT ;  /* 0x001000000000780b */ /* 0x000fda0003f04200 */
[----:B------:R-:W-:Y:S05]  /*1be0*/  @P0 BRA P1, `(.L_x_20) ;  /* 0x0000000000140947 */ /* 0x000fea0000800000 */
[----:B------:R-:W-:Y:S01]  /*1bf0*/  MOV R20, 0x1c20 ;  /* 0x00001c2000147802 */ /* 0x000fe20000000f00 */
[----:B------:R-:W-:-:S07]  /*1c00*/  IMAD.MOV.U32 R21, RZ, RZ, 0x0 ;  /* 0x00000000ff157424 */ /* 0x000fce00078e00ff */
[----:B------:R-:W-:Y:S05]  /*1c10*/  CALL.REL.NOINC `($__internal_1_$__cuda_sm20_div_rn_f64_full) ;  /* 0x0000002c00ac7944 */ /* 0x000fea0003c00000 */
[----:B------:R-:W-:Y:S02]  /*1c20*/  IMAD.MOV.U32 R18, RZ, RZ, R4 ;  /* 0x000000ffff127224 */ /* 0x000fe400078e0004 */
[----:B------:R-:W-:-:S07]  /*1c30*/  IMAD.MOV.U32 R19, RZ, RZ, R5 ;  /* 0x000000ffff137224 */ /* 0x000fce00078e0005 */
.L_x_20:
[----:B------:R-:W-:Y:S05]  /*1c40*/  BSYNC.RECONVERGENT B6 ;  /* 0x0000000000067941 */ /* 0x000fea0003800200 */
.L_x_14:
[----:B------:R-:W-:Y:S05]  /*1c50*/  BSYNC.RECONVERGENT B7 ;  /* 0x0000000000077941 */ /* 0x000fea0003800200 */
.L_x_10:
[----:B------:R-:W-:Y:S01]  /*1c60*/  UMOV UR4, 0x68497682 ;  /* 0x6849768200047882 */ /* 0x000fe20000000000 */
[----:B------:R-:W-:Y:S01]  /*1c70*/  UMOV UR5, 0x3d3c25c2 ;  /* 0x3d3c25c200057882 */ /* 0x000fe20000000000 */
[----:B------:R-:W-:Y:S01]  /*1c80*/  BSSY.RECONVERGENT B7, `(.L_x_21) ;  /* 0x00000ad000077945 */ /* 0x000fe20003800200 */
        /* <DEDUP_REMOVED lines=20> */
.L_x_24:
[----:B------:R-:W-:Y:S05]  /*1dd0*/  BSYNC.RECONVERGENT B6 ;  /* 0x0000000000067941 */ /* 0x000fea0003800200 */
.L_x_23:
[----:B------:R-:W-:Y:S05]  /*1de0*/  BRA `(.L_x_25) ;  /* 0x0000000800587947 */ /* 0x000fea0003800000 */
.L_x_22:
        /* <DEDUP_REMOVED lines=21> */
.L_x_27:
[----:B------:R-:W-:Y:S05]  /*1f40*/  BSYNC.RECONVERGENT B6 ;  /* 0x0000000000067941 */ /* 0x000fea0003800200 */
.L_x_26:
        /* <DEDUP_REMOVED lines=64> */
.L_x_29:
        /* <DEDUP_REMOVED lines=35> */
.L_x_30:
[----:B------:R-:W-:Y:S05]  /*2580*/  BSYNC.RECONVERGENT B0 ;  /* 0x0000000000007941 */ /* 0x000fea0003800200 */
.L_x_28:
[----:B------:R-:W-:Y:S01]  /*2590*/  DADD R24, R24, R24 ;  /* 0x0000000018187229 */ /* 0x000fe20000000018 */
[----:B------:R-:W-:Y:S01]  /*25a0*/  IMAD.MOV.U32 R6, RZ, RZ, 0x1 ;  /* 0x00000001ff067424 */ /* 0x000fe200078e00ff */
[----:B------:R-:W-:Y:S01]  /*25b0*/  FSETP.GEU.AND P1, PT, |R5|, 6.5827683646048100446e-37, PT ;  /* 0x036000000500780b */ /* 0x000fe20003f2e200 */
[----:B------:R-:W-:Y:S01]  /*25c0*/  IMAD.MOV.U32 R10, RZ, RZ, R4 ;  /* 0x000000ffff0a7224 */ /* 0x000fe200078e0004 */
[----:B------:R-:W-:Y:S01]  /*25d0*/  BSSY.RECONVERGENT B6, `(.L_x_31) ;  /* 0x0000015000067945 */ /* 0x000fe20003800200 */
[----:B------:R-:W-:Y:S01]  /*25e0*/  IMAD.MOV.U32 R11, RZ, RZ, R5 ;  /* 0x000000ffff0b7224 */ /* 0x000fe200078e0005 */
        /* <DEDUP_REMOVED lines=17> */
[----:B------:R-:W-:Y:S02]  /*2700*/  IMAD.MOV.U32 R6, RZ, RZ, R4 ;  /* 0x000000ffff067224 */ /* 0x000fe400078e0004 */
[----:B------:R-:W-:-:S07]  /*2710*/  IMAD.MOV.U32 R7, RZ, RZ, R5 ;  /* 0x000000ffff077224 */ /* 0x000fce00078e0005 */
.L_x_32:
[----:B------:R-:W-:Y:S05]  /*2720*/  BSYNC.RECONVERGENT B6 ;  /* 0x0000000000067941 */ /* 0x000fea0003800200 */
.L_x_31:
[----:B------:R-:W-:Y:S02]  /*2730*/  IMAD.MOV.U32 R4, RZ, RZ, R6 ;  /* 0x000000ffff047224 */ /* 0x000fe400078e0006 */
[----:B------:R-:W-:-:S07]  /*2740*/  IMAD.MOV.U32 R5, RZ, RZ, R7 ;  /* 0x000000ffff057224 */ /* 0x000fce00078e0007 */
.L_x_25:
[----:B------:R-:W-:Y:S05]  /*2750*/  BSYNC.RECONVERGENT B7 ;  /* 0x0000000000077941 */ /* 0x000fea0003800200 */
.L_x_21:
[----:B------:R-:W2:Y:S01]  /*2760*/  LDL R20, [R1+0x10] ;  /* 0x0000100001147983 */ /* 0x000ea20000100800 */
[----:B------:R0:W-:Y:S05]  /*2770*/  BMOV.32 B6, R2 ;  /* 0x0000000206007356 */ /* 0x0001ea0000000000 */
[----:B------:R-:W2:Y:S01]  /*2780*/  LDL R21, [R1+0x14] ;  /* 0x0000140001157983 */ /* 0x000ea20000100800 */
[----:B------:R1:W-:Y:S05]  /*2790*/  BMOV.32 B7, R16 ;  /* 0x0000001007007356 */ /* 0x0003ea0000000000 */
[----:B------:R-:W-:Y:S01]  /*27a0*/  DADD R4, R4, R18 ;  /* 0x0000000004047229 */ /* 0x000fe20000000012 */
[----:B0-----:R-:W2:Y:S04]  /*27b0*/  LDL R2, [R1] ;  /* 0x0000000001027983 */ /* 0x001ea80000100800 */
[----:B-1----:R-:W2:Y:S04]  /*27c0*/  LDL R16, [R1+0x4] ;  /* 0x0000040001107983 */ /* 0x002ea80000100800 */
[----:B------:R-:W2:Y:S04]  /*27d0*/  LDL R18, [R1+0x8] ;  /* 0x0000080001127983 */ /* 0x000ea80000100800 */
        /* <DEDUP_REMOVED lines=14> */
[----:B------:R0:W2:Y:S02]  /*28c0*/  LDL R39, [R1+0x4c] ;  /* 0x00004c0001277983 */ /* 0x0000a40000100800 */
[----:B0-----:R-:W-:Y:S01]  /*28d0*/  VIADD R1, R1, 0x50 ;  /* 0x0000005001017836 */ /* 0x001fe20000000000 */
[----:B--2---:R-:W-:Y:S06]  /*28e0*/  RET.REL.NODEC R20 `(_Z15integrateKernelPd13UI_Func_IndexddiS_S_dddd) ;  /* 0xffffffd414c47950 */ /* 0x004fec0003c3ffff */
        .type           $_Z15integrateKernelPd13UI_Func_IndexddiS_S_dddd$_Z9sc_uifuncddddd,@function
        .size           $_Z15integrateKernelPd13UI_Func_IndexddiS_S_dddd$_Z9sc_uifuncddddd,($__internal_0_$__cuda_sm20_dblrcp_rn_slowpath_v3 - $_Z15integrateKernelPd13UI_Func_IndexddiS_S_dddd$_Z9sc_uifuncddddd)
$_Z15integrateKernelPd13UI_Func_IndexddiS_S_dddd$_Z9sc_uifuncddddd:
        /* <DEDUP_REMOVED lines=61> */
.L_x_36:
[----:B------:R-:W-:Y:S05]  /*2cc0*/  BSYNC.RECONVERGENT B6 ;  /* 0x0000000000067941 */ /* 0x000fea0003800200 */
.L_x_35:
[----:B------:R-:W-:-:S07]  /*2cd0*/  VIADD R6, R6, 0x1 ;  /* 0x0000000106067836 */ /* 0x000fce0000000000 */
.L_x_34:
[----:B------:R-:W-:Y:S05]  /*2ce0*/  BSYNC.RECONVERGENT B7 ;  /* 0x0000000000077941 */ /* 0x000fea0003800200 */
.L_x_33:
        /* <DEDUP_REMOVED lines=61> */
.L_x_40:
[----:B------:R-:W-:Y:S05]  /*30c0*/  BSYNC.RECONVERGENT B6 ;  /* 0x0000000000067941 */ /* 0x000fea0003800200 */
.L_x_39:
[----:B------:R-:W-:-:S07]  /*30d0*/  VIADD R6, R6, 0x1 ;  /* 0x0000000106067836 */ /* 0x000fce0000000000 */
.L_x_38:
[----:B------:R-:W-:Y:S05]  /*30e0*/  BSYNC.RECONVERGENT B7 ;  /* 0x0000000000077941 */ /* 0x000fea0003800200 */
.L_x_37:
        /* <DEDUP_REMOVED lines=63> */
.L_x_42:
[----:B------:R-:W-:Y:S05]  /*34e0*/  BSYNC.RECONVERGENT B6 ;  /* 0x0000000000067941 */ /* 0x000fea0003800200 */
.L_x_41:
        /* <DEDUP_REMOVED lines=19> */
[----:B------:R-:W-:Y:S02]  /*3620*/  FSEL R30, R30, -8.06006814911005101289e+34, !P0 ;  /* 0xf9785eba1e1e7808 */ /* 0x000fe40004000000 */
[----:B------:R-:W-:-:S06]  /*3630*/  FSEL R31, -R0, 0.11223486810922622681, !P0 ;  /* 0x3de5db65001f7808 */ /* 0x000fcc0004000100 */
[----:B--2---:R-:W-:-:S08]  /*3640*/  DFMA R32, R18, R30, R32 ;  /* 0x0000001e1220722b */ /* 0x004fd00000000020 */
[----:B------:R-:W-:-:S08]  /*3650*/  DFMA R32, R18, R32, R34 ;  /* 0x000000201220722b */ /* 0x000fd00000000022 */
[----:B---3--:R-:W-:-:S08]  /*3660*/  DFMA R8, R18, R32, R8 ;  /* 0x000000201208722b */ /* 0x008fd00000000008 */
[----:B------:R-:W-:Y:S01]  /*3670*/  DFMA R8, R18, R8, R10 ;  /* 0x000000081208722b */ /* 0x000fe2000000000a */
[----:B------:R-:W0:Y:S01]  /*3680*/  MUFU.RCP64H R11, R29 ;  /* 0x0000001d000b7308 */ /* 0x000e220000001800 */
[----:B------:R-:W-:-:S06]  /*3690*/  IMAD.MOV.U32 R10, RZ, RZ, 0x1 ;  /* 0x00000001ff0a7424 */ /* 0x000fcc00078e00ff */
[----:B----4-:R-:W-:-:S08]  /*36a0*/  DFMA R8, R18, R8, R12 ;  /* 0x000000081208722b */ /* 0x010fd0000000000c */
[----:B------:R-:W-:Y:S02]  /*36b0*/  DFMA R8, R18, R8, R14 ;  /* 0x000000081208722b */ /* 0x000fe4000000000e */
[----:B0-----:R-:W-:-:S06]  /*36c0*/  DFMA R12, -R28, R10, 1 ;  /* 0x3ff000001c0c742b */ /* 0x001fcc000000010a */
[----:B------:R-:W-:Y:S02]  /*36d0*/  DFMA R4, R8, R4, R4 ;  /* 0x000000040804722b */ /* 0x000fe40000000004 */
[----:B------:R-:W-:Y:S02]  /*36e0*/  DFMA R8, R18, R8, 1 ;  /* 0x3ff000001208742b */ /* 0x000fe40000000008 */
[----:B------:R-:W-:-:S08]  /*36f0*/  DFMA R12, R12, R12, R12 ;  /* 0x0000000c0c0c722b */ /* 0x000fd0000000000c */
[----:B------:R-:W-:Y:S01]  /*3700*/  FSEL R8, R8, R4, !P0 ;  /* 0x0000000408087208 */ /* 0x000fe20004000000 */
[----:B------:R-:W-:Y:S01]  /*3710*/  DFMA R12, R10, R12, R10 ;  /* 0x0000000c0a0c722b */ /* 0x000fe2000000000a */
[----:B------:R-:W-:Y:S02]  /*3720*/  FSEL R9, R9, R5, !P0 ;  /* 0x0000000509097208 */ /* 0x000fe40004000000 */
[----:B------:R-:W-:-:S04]  /*3730*/  LOP3.LUT P0, RZ, R6, 0x2, RZ, 0xc0, !PT ;  /* 0x0000000206ff7812 */ /* 0x000fc8000780c0ff */
[----:B------:R-:W-:Y:S02]  /*3740*/  DADD R4, RZ, -R8 ;  /* 0x00000000ff047229 */ /* 0x000fe40000000808 */
[----:B------:R-:W-:-:S08]  /*3750*/  DFMA R6, -R28, R12, 1 ;  /* 0x3ff000001c06742b */ /* 0x000fd0000000010c */
[----:B------:R-:W-:Y:S02]  /*3760*/  FSEL R8, R8, R4, !P0 ;  /* 0x0000000408087208 */ /* 0x000fe40004000000 */
[----:B------:R-:W-:Y:S01]  /*3770*/  FSEL R9, R9, R5, !P0 ;  /* 0x0000000509097208 */ /* 0x000fe20004000000 */
[----:B------:R-:W-:-:S05]  /*3780*/  DFMA R4, R12, R6, R12 ;  /* 0x000000060c04722b */ /* 0x000fca000000000c */
[CCC-:B------:R-:W-:Y:S02]  /*3790*/  DFMA R6, R24.reuse, |R8|.reuse, R26.reuse ;  /* 0x400000081806722b */ /* 0x1c0fe4000000001a */
[----:B------:R-:W-:-:S06]  /*37a0*/  DFMA R24, -R24, |R8|, R26 ;  /* 0x400000081818722b */ /* 0x000fcc000000011a */
[----:B------:R-:W-:Y:S02]  /*37b0*/  DMUL R10, R6, R4 ;  /* 0x00000004060a7228 */ /* 0x000fe40000000000 */
[----:B------:R-:W-:-:S06]  /*37c0*/  FSETP.GEU.AND P1, PT, |R7|, 6.5827683646048100446e-37, PT ;  /* 0x036000000700780b */ /* 0x000fcc0003f2e200 */
        /* <DEDUP_REMOVED lines=8> */
[----:B------:R-:W-:Y:S02]  /*3850*/  IMAD.MOV.U32 R6, RZ, RZ, R28 ;  /* 0x000000ffff067224 */ /* 0x000fe400078e001c */
[----:B------:R-:W-:Y:S02]  /*3860*/  IMAD.MOV.U32 R7, RZ, RZ, R29 ;  /* 0x000000ffff077224 */ /* 0x000fe400078e001d */
[----:B------:R-:W-:-:S07]  /*3870*/  IMAD.MOV.U32 R21, RZ, RZ, 0x0 ;  /* 0x00000000ff157424 */ /* 0x000fce00078e00ff */
[----:B------:R-:W-:Y:S05]  /*3880*/  CALL.REL.NOINC `($__internal_1_$__cuda_sm20_div_rn_f64_full) ;  /* 0x0000001000907944 */ /* 0x000fea0003c00000 */
.L_x_44:
[----:B------:R-:W-:Y:S05]  /*3890*/  BSYNC.RECONVERGENT B6 ;  /* 0x0000000000067941 */ /* 0x000fea0003800200 */
.L_x_43:
        /* <DEDUP_REMOVED lines=64> */
.L_x_46:
        /* <DEDUP_REMOVED lines=35> */
.L_x_47:
[----:B------:R-:W-:Y:S05]  /*3ed0*/  BSYNC.RECONVERGENT B0 ;  /* 0x0000000000007941 */ /* 0x000fea0003800200 */
.L_x_45:
[----:B------:R-:W0:Y:S01]  /*3ee0*/  MUFU.RCP64H R5, R29 ;  /* 0x0000001d00057308 */ /* 0x000e220000001800 */
[----:B------:R-:W-:Y:S01]  /*3ef0*/  IMAD.MOV.U32 R4, RZ, RZ, 0x1 ;  /* 0x00000001ff047424 */ /* 0x000fe200078e00ff */
[----:B------:R-:W-:Y:S01]  /*3f00*/  FSETP.GEU.AND P1, PT, |R25|, 6.5827683646048100446e-37, PT ;  /* 0x036000001900780b */ /* 0x000fe20003f2e200 */
[----:B------:R-:W-:Y:S04]  /*3f10*/  BSSY.RECONVERGENT B6, `(.L_x_48) ;  /* 0x0000013000067945 */ /* 0x000fe80003800200 */
        /* <DEDUP_REMOVED lines=18> */
.L_x_49:
[----:B------:R-:W-:Y:S05]  /*4040*/  BSYNC.RECONVERGENT B6 ;  /* 0x0000000000067941 */ /* 0x000fea0003800200 */
.L_x_48:
        /* <DEDUP_REMOVED lines=64> */
.L_x_51:
        /* <DEDUP_REMOVED lines=35> */
.L_x_52:
[----:B------:R-:W-:Y:S05]  /*4680*/  BSYNC.RECONVERGENT B0 ;  /* 0x0000000000007941 */ /* 0x000fea0003800200 */
.L_x_50:
        /* <DEDUP_REMOVED lines=25> */
        .weak           $__internal_0_$__cuda_sm20_dblrcp_rn_slowpath_v3
        .type           $__internal_0_$__cuda_sm20_dblrcp_rn_slowpath_v3,@function
        .size           $__internal_0_$__cuda_sm20_dblrcp_rn_slowpath_v3,($__internal_1_$__cuda_sm20_div_rn_f64_full - $__internal_0_$__cuda_sm20_dblrcp_rn_slowpath_v3)
$__internal_0_$__cuda_sm20_dblrcp_rn_slowpath_v3:
[----:B------:R-:W-:Y:S02]  /*4820*/  VIADD R1, R1, 0xfffffff8 ;  /* 0xfffffff801017836 */ /* 0x000fe40000000000 */
[----:B------:R-:W-:-:S03]  /*4830*/  IMAD.MOV.U32 R3, RZ, RZ, R5 ;  /* 0x000000ffff037224 */ /* 0x000fc600078e0005 */
[----:B------:R0:W-:Y:S02]  /*4840*/  STL [R1], R2 ;  /* 0x0000000201007387 */ /* 0x0001e40000100800 */
[----:B0-----:R-:W-:-:S06]  /*4850*/  IMAD.MOV.U32 R2, RZ, RZ, R4 ;  /* 0x000000ffff027224 */ /* 0x001fcc00078e0004 */
[----:B------:R-:W-:Y:S01]  /*4860*/  DSETP.GTU.AND P0, PT, |R2|, +INF , PT ;  /* 0x7ff000000200742a */ /* 0x000fe20003f0c200 */
[----:B------:R-:W-:-:S13]  /*4870*/  BSSY.RECONVERGENT B0, `(.L_x_53) ;  /* 0x0000022000007945 */ /* 0x000fda0003800200 */
[----:B------:R-:W-:Y:S05]  /*4880*/  @P0 BRA `(.L_x_54) ;  /* 0x0000000000780947 */ /* 0x000fea0003800000 */
[----:B------:R-:W-:-:S05]  /*4890*/  LOP3.LUT R8, R3, 0x7fffffff, RZ, 0xc0, !PT ;  /* 0x7fffffff03087812 */ /* 0x000fca00078ec0ff */
[----:B------:R-:W-:-:S05]  /*48a0*/  VIADD R0, R8, 0xffffffff ;  /* 0xffffffff08007836 */ /* 0x000fca0000000000 */
[----:B------:R-:W-:-:S13]  /*48b0*/  ISETP.GE.U32.AND P0, PT, R0, 0x7fefffff, PT ;  /* 0x7fefffff0000780c */ /* 0x000fda0003f06070 */
[----:B------:R-:W-:Y:S01]  /*48c0*/  @P0 LOP3.LUT R5, R3, 0x7ff00000, RZ, 0x3c, !PT ;  /* 0x7ff0000003050812 */ /* 0x000fe200078e3cff */
[----:B------:R-:W-:Y:S01]  /*48d0*/  @P0 IMAD.MOV.U32 R4, RZ, RZ, RZ ;  /* 0x000000ffff040224 */ /* 0x000fe200078e00ff */
[----:B------:R-:W-:Y:S06]  /*48e0*/  @P0 BRA `(.L_x_55) ;  /* 0x0000000000680947 */ /* 0x000fec0003800000 */
[----:B------:R-:W-:-:S13]  /*48f0*/  ISETP.GE.U32.AND P0, PT, R8, 0x1000001, PT ;  /* 0x010000010800780c */ /* 0x000fda0003f06070 */
[----:B------:R-:W-:Y:S05]  /*4900*/  @!P0 BRA `(.L_x_56) ;  /* 0x0000000000348947 */ /* 0x000fea0003800000 */
[----:B------:R-:W-:Y:S02]  /*4910*/  VIADD R9, R3, 0xc0200000 ;  /* 0xc020000003097836 */ /* 0x000fe40000000000 */
[----:B------:R-:W-:Y:S02]  /*4920*/  IMAD.MOV.U32 R8, RZ, RZ, R2 ;  /* 0x000000ffff087224 */ /* 0x000fe400078e0002 */
[----:B------:R-:W0:Y:S04]  /*4930*/  MUFU.RCP64H R7, R9 ;  /* 0x0000000900077308 */ /* 0x000e280000001800 */
[----:B0-----:R-:W-:-:S08]  /*4940*/  DFMA R4, -R8, R6, 1 ;  /* 0x3ff000000804742b */ /* 0x001fd00000000106 */
[----:B------:R-:W-:-:S08]  /*4950*/  DFMA R4, R4, R4, R4 ;  /* 0x000000040404722b */ /* 0x000fd00000000004 */
[----:B------:R-:W-:-:S08]  /*4960*/  DFMA R4, R6, R4, R6 ;  /* 0x000000040604722b */ /* 0x000fd00000000006 */
[----:B------:R-:W-:-:S08]  /*4970*/  DFMA R6, -R8, R4, 1 ;  /* 0x3ff000000806742b */ /* 0x000fd00000000104 */
[----:B------:R-:W-:-:S08]  /*4980*/  DFMA R6, R4, R6, R4 ;  /* 0x000000060406722b */ /* 0x000fd00000000004 */
[----:B------:R-:W-:-:S08]  /*4990*/  DMUL R6, R6, 2.2250738585072013831e-308 ;  /* 0x0010000006067828 */ /* 0x000fd00000000000 */
[----:B------:R-:W-:-:S08]  /*49a0*/  DFMA R2, -R2, R6, 1 ;  /* 0x3ff000000202742b */ /* 0x000fd00000000106 */
[----:B------:R-:W-:-:S08]  /*49b0*/  DFMA R2, R2, R2, R2 ;  /* 0x000000020202722b */ /* 0x000fd00000000002 */
[----:B------:R-:W-:Y:S01]  /*49c0*/  DFMA R4, R6, R2, R6 ;  /* 0x000000020604722b */ /* 0x000fe20000000006 */
[----:B------:R-:W-:Y:S10]  /*49d0*/  BRA `(.L_x_55) ;  /* 0x00000000002c7947 */ /* 0x000ff40003800000 */
.L_x_56:
[----:B------:R-:W-:-:S06]  /*49e0*/  DMUL R2, R2, 8.11296384146066816958e+31 ;  /* 0x4690000002027828 */ /* 0x000fcc0000000000 */
[----:B------:R-:W0:Y:S02]  /*49f0*/  MUFU.RCP64H R7, R3 ;  /* 0x0000000300077308 */ /* 0x000e240000001800 */
[----:B0-----:R-:W-:-:S08]  /*4a00*/  DFMA R4, -R2, R6, 1 ;  /* 0x3ff000000204742b */ /* 0x001fd00000000106 */
[----:B------:R-:W-:-:S08]  /*4a10*/  DFMA R4, R4, R4, R4 ;  /* 0x000000040404722b */ /* 0x000fd00000000004 */
[----:B------:R-:W-:-:S08]  /*4a20*/  DFMA R4, R6, R4, R6 ;  /* 0x000000040604722b */ /* 0x000fd00000000006 */
[----:B------:R-:W-:-:S08]  /*4a30*/  DFMA R6, -R2, R4, 1 ;  /* 0x3ff000000206742b */ /* 0x000fd00000000104 */
[----:B------:R-:W-:-:S08]  /*4a40*/  DFMA R4, R4, R6, R4 ;  /* 0x000000060404722b */ /* 0x000fd00000000004 */
[----:B------:R-:W-:Y:S01]  /*4a50*/  DMUL R4, R4, 8.11296384146066816958e+31 ;  /* 0x4690000004047828 */ /* 0x000fe20000000000 */
[----:B------:R-:W-:Y:S10]  /*4a60*/  BRA `(.L_x_55) ;  /* 0x0000000000087947 */ /* 0x000ff40003800000 */
.L_x_54:
[----:B------:R-:W-:Y:S01]  /*4a70*/  LOP3.LUT R5, R3, 0x80000, RZ, 0xfc, !PT ;  /* 0x0008000003057812 */ /* 0x000fe200078efcff */
[----:B------:R-:W-:-:S07]  /*4a80*/  IMAD.MOV.U32 R4, RZ, RZ, R2 ;  /* 0x000000ffff047224 */ /* 0x000fce00078e0002 */
.L_x_55:
[----:B------:R-:W-:Y:S05]  /*4a90*/  BSYNC.RECONVERGENT B0 ;  /* 0x0000000000007941 */ /* 0x000fea0003800200 */
.L_x_53:
[----:B------:R0:W2:Y:S02]  /*4aa0*/  LDL R2, [R1] ;  /* 0x0000000001027983 */ /* 0x0000a40000100800 */
[----:B0-----:R-:W-:Y:S01]  /*4ab0*/  VIADD R1, R1, 0x8 ;  /* 0x0000000801017836 */ /* 0x001fe20000000000 */
[----:B--2---:R-:W-:Y:S06]  /*4ac0*/  RET.REL.NODEC R20 `(_Z15integrateKernelPd13UI_Func_IndexddiS_S_dddd) ;  /* 0xffffffb4144c7950 */ /* 0x004fec0003c3ffff */
        .weak           $__internal_1_$__cuda_sm20_div_rn_f64_full
        .type           $__internal_1_$__cuda_sm20_div_rn_f64_full,@function
        .size           $__internal_1_$__cuda_sm20_div_rn_f64_full,($_Z15integrateKernelPd13UI_Func_IndexddiS_S_dddd$__internal_trig_reduction_slowpathd - $__internal_1_$__cuda_sm20_div_rn_f64_full)
$__internal_1_$__cuda_sm20_div_rn_f64_full:
[----:B------:R-:W-:Y:S02]  /*4ad0*/  VIADD R1, R1, 0xffffffe0 ;  /* 0xffffffe001017836 */ /* 0x000fe40000000000 */
[----:B------:R-:W-:Y:S02]  /*4ae0*/  IMAD.MOV.U32 R3, RZ, RZ, R7 ;  /* 0x000000ffff037224 */ /* 0x000fe400078e0007 */
[----:B------:R-:W-:Y:S01]  /*4af0*/  IMAD.MOV.U32 R7, RZ, RZ, R5 ;  /* 0x000000ffff077224 */ /* 0x000fe200078e0005 */
[----:B------:R-:W-:Y:S04]  /*4b00*/  STL [R1+0x18], R23 ;  /* 0x0000181701007387 */ /* 0x000fe80000100800 */
[----:B------:R-:W-:Y:S04]  /*4b10*/  STL [R1+0x14], R22 ;  /* 0x0000141601007387 */ /* 0x000fe80000100800 */
[----:B------:R-:W-:Y:S04]  /*4b20*/  STL [R1+0x10], R19 ;  /* 0x0000101301007387 */ /* 0x000fe80000100800 */
[----:B------:R-:W-:Y:S04]  /*4b30*/  STL [R1+0xc], R18 ;  /* 0x00000c1201007387 */ /* 0x000fe80000100800 */
[----:B------:R-:W-:Y:S04]  /*4b40*/  STL [R1+0x8], R17 ;  /* 0x0000081101007387 */ /* 0x000fe80000100800 */
[----:B------:R-:W-:Y:S04]  /*4b50*/  STL [R1+0x4], R16 ;  /* 0x0000041001007387 */ /* 0x000fe80000100800 */
[----:B------:R0:W-:Y:S02]  /*4b60*/  STL [R1], R2 ;  /* 0x0000000201007387 */ /* 0x0001e40000100800 */
[----:B0-----:R-:W-:-:S02]  /*4b70*/  IMAD.MOV.U32 R2, RZ, RZ, R6 ;  /* 0x000000ffff027224 */ /* 0x001fc400078e0006 */
[----:B------:R-:W-:Y:S01]  /*4b80*/  IMAD.MOV.U32 R6, RZ, RZ, R4 ;  /* 0x000000ffff067224 */ /* 0x000fe200078e0004 */
[C---:B------:R-:W-:Y:S01]  /*4b90*/  FSETP.GEU.AND P0, PT, |R3|.reuse, 1.469367938527859385e-39, PT ;  /* 0x001000000300780b */ /* 0x040fe20003f0e200 */
[----:B------:R-:W-:Y:S01]  /*4ba0*/  IMAD.MOV.U32 R4, RZ, RZ, 0x1 ;  /* 0x00000001ff047424 */ /* 0x000fe200078e00ff */
[----:B------:R-:W-:Y:S01]  /*4bb0*/  LOP3.LUT R8, R3, 0x800fffff, RZ, 0xc0, !PT ;  /* 0x800fffff03087812 */ /* 0x000fe200078ec0ff */
[----:B------:R-:W-:Y:S01]  /*4bc0*/  IMAD.MOV.U32 R16, RZ, RZ, 0x1ca00000 ;  /* 0x1ca00000ff107424 */ /* 0x000fe200078e00ff */
[----:B------:R-:W-:Y:S01]  /*4bd0*/  FSETP.GEU.AND P2, PT, |R7|, 1.469367938527859385e-39, PT ;  /* 0x001000000700780b */ /* 0x000fe20003f4e200 */
[----:B------:R-:W-:Y:S01]  /*4be0*/  BSSY.RECONVERGENT B0, `(.L_x_57) ;  /* 0x000004f000007945 */ /* 0x000fe20003800200 */
[----:B------:R-:W-:Y:S01]  /*4bf0*/  LOP3.LUT R9, R8, 0x3ff00000, RZ, 0xfc, !PT ;  /* 0x3ff0000008097812 */ /* 0x000fe200078efcff */
[----:B------:R-:W-:Y:S01]  /*4c00*/  IMAD.MOV.U32 R8, RZ, RZ, R2 ;  /* 0x000000ffff087224 */ /* 0x000fe200078e0002 */
[----:B------:R-:W-:Y:S02]  /*4c10*/  LOP3.LUT R18, R3, 0x7ff00000, RZ, 0xc0, !PT ;  /* 0x7ff0000003127812 */ /* 0x000fe400078ec0ff */
[----:B------:R-:W-:-:S03]  /*4c20*/  LOP3.LUT R19, R7, 0x7ff00000, RZ, 0xc0, !PT ;  /* 0x7ff0000007137812 */ /* 0x000fc600078ec0ff */
[----:B------:R-:W-:Y:S01]  /*4c30*/  @!P0 DMUL R8, R2, 8.98846567431157953865e+307 ;  /* 0x7fe0000002088828 */ /* 0x000fe20000000000 */
[----:B------:R-:W-:Y:S01]  /*4c40*/  ISETP.GE.U32.AND P1, PT, R19, R18, PT ;  /* 0x000000121300720c */ /* 0x000fe20003f26070 */
[----:B------:R-:W-:Y:S02]  /*4c50*/  IMAD.MOV.U32 R17, RZ, RZ, R19 ;  /* 0x000000ffff117224 */ /* 0x000fe400078e0013 */
[----:B------:R-:W-:Y:S02]  /*4c60*/  IMAD.MOV.U32 R0, RZ, RZ, R18 ;  /* 0x000000ffff007224 */ /* 0x000fe400078e0012 */
[----:B------:R-:W0:Y:S04]  /*4c70*/  MUFU.RCP64H R5, R9 ;  /* 0x0000000900057308 */ /* 0x000e280000001800 */
[----:B------:R-:W-:-:S05]  /*4c80*/  @!P0 LOP3.LUT R0, R9, 0x7ff00000, RZ, 0xc0, !PT ;  /* 0x7ff0000009008812 */ /* 0x000fca00078ec0ff */
[----:B------:R-:W-:Y:S01]  /*4c90*/  VIADD R23, R0, 0xffffffff ;  /* 0xffffffff00177836 */ /* 0x000fe20000000000 */
[----:B0-----:R-:W-:-:S08]  /*4ca0*/  DFMA R10, R4, -R8, 1 ;  /* 0x3ff00000040a742b */ /* 0x001fd00000000808 */
[----:B------:R-:W-:-:S08]  /*4cb0*/  DFMA R10, R10, R10, R10 ;  /* 0x0000000a0a0a722b */ /* 0x000fd0000000000a */
[----:B------:R-:W-:Y:S01]  /*4cc0*/  DFMA R12, R4, R10, R4 ;  /* 0x0000000a040c722b */ /* 0x000fe20000000004 */
[----:B------:R-:W-:Y:S01]  /*4cd0*/  SEL R11, R16, 0x63400000, !P1 ;  /* 0x63400000100b7807 */ /* 0x000fe20004800000 */
[----:B------:R-:W-:-:S03]  /*4ce0*/  IMAD.MOV.U32 R10, RZ, RZ, R6 ;  /* 0x000000ffff0a7224 */ /* 0x000fc600078e0006 */
[C-C-:B------:R-:W-:Y:S02]  /*4cf0*/  @!P2 LOP3.LUT R4, R11.reuse, 0x80000000, R7.reuse, 0xf8, !PT ;  /* 0x800000000b04a812 */ /* 0x140fe400078ef807 */
[----:B------:R-:W-:Y:S01]  /*4d00*/  LOP3.LUT R11, R11, 0x800fffff, R7, 0xf8, !PT ;  /* 0x800fffff0b0b7812 */ /* 0x000fe200078ef807 */
[----:B------:R-:W-:Y:S01]  /*4d10*/  DFMA R14, R12, -R8, 1 ;  /* 0x3ff000000c0e742b */ /* 0x000fe20000000808 */
[----:B------:R-:W-:Y:S01]  /*4d20*/  @!P2 LOP3.LUT R5, R4, 0x100000, RZ, 0xfc, !PT ;  /* 0x001000000405a812 */ /* 0x000fe200078efcff */
[----:B------:R-:W-:-:S06]  /*4d30*/  @!P2 IMAD.MOV.U32 R4, RZ, RZ, RZ ;  /* 0x000000ffff04a224 */ /* 0x000fcc00078e00ff */
[----:B------:R-:W-:Y:S02]  /*4d40*/  @!P2 DFMA R10, R10, 2, -R4 ;  /* 0x400000000a0aa82b */ /* 0x000fe40000000804 */
[----:B------:R-:W-:-:S08]  /*4d50*/  DFMA R14, R12, R14, R12 ;  /* 0x0000000e0c0e722b */ /* 0x000fd0000000000c */
[----:B------:R-:W-:Y:S01]  /*4d60*/  @!P2 LOP3.LUT R17, R11, 0x7ff00000, RZ, 0xc0, !PT ;  /* 0x7ff000000b11a812 */ /* 0x000fe200078ec0ff */
[----:B------:R-:W-:-:S04]  /*4d70*/  DMUL R4, R14, R10 ;  /* 0x0000000a0e047228 */ /* 0x000fc80000000000 */
[----:B------:R-:W-:-:S04]  /*4d80*/  VIADD R22, R17, 0xffffffff ;  /* 0xffffffff11167836 */ /* 0x000fc80000000000 */
[----:B------:R-:W-:Y:S01]  /*4d90*/  DFMA R12, R4, -R8, R10 ;  /* 0x80000008040c722b */ /* 0x000fe2000000000a */
[----:B------:R-:W-:-:S04]  /*4da0*/  ISETP.GT.U32.AND P0, PT, R22, 0x7feffffe, PT ;  /* 0x7feffffe1600780c */ /* 0x000fc80003f04070 */
[----:B------:R-:W-:-:S03]  /*4db0*/  ISETP.GT.U32.OR P0, PT, R23, 0x7feffffe, P0 ;  /* 0x7feffffe1700780c */ /* 0x000fc60000704470 */
[----:B------:R-:W-:-:S10]  /*4dc0*/  DFMA R12, R14, R12, R4 ;  /* 0x0000000c0e0c722b */ /* 0x000fd40000000004 */
[----:B------:R-:W-:Y:S05]  /*4dd0*/  @P0 BRA `(.L_x_58) ;  /* 0x0000000000680947 */ /* 0x000fea0003800000 */
[CC--:B------:R-:W-:Y:S01]  /*4de0*/  VIADDMNMX R0, R19.reuse, -R18.reuse, 0xb9600000, !PT ;  /* 0xb960000013007446 */ /* 0x0c0fe20007800912 */
[----:B------:R-:W-:Y:S01]  /*4df0*/  IMAD.MOV.U32 R6, RZ, RZ, RZ ;  /* 0x000000ffff067224 */ /* 0x000fe200078e00ff */
[----:B------:R-:W-:Y:S02]  /*4e00*/  ISETP.GE.U32.AND P0, PT, R19, R18, PT ;  /* 0x000000121300720c */ /* 0x000fe40003f06070 */
[----:B------:R-:W-:Y:S02]  /*4e10*/  VIMNMX R0, PT, PT, R0, 0x46a00000, PT ;  /* 0x46a0000000007848 */ /* 0x000fe40003fe0100 */
[----:B------:R-:W-:-:S05]  /*4e20*/  SEL R5, R16, 0x63400000, !P0 ;  /* 0x6340000010057807 */ /* 0x000fca0004000000 */
[----:B------:R-:W-:-:S04]  /*4e30*/  IMAD.IADD R0, R0, 0x1, -R5 ;  /* 0x0000000100007824 */ /* 0x000fc800078e0a05 */
[----:B------:R-:W-:-:S06]  /*4e40*/  VIADD R7, R0, 0x7fe00000 ;  /* 0x7fe0000000077836 */ /* 0x000fcc0000000000 */
[----:B------:R-:W-:-:S10]  /*4e50*/  DMUL R4, R12, R6 ;  /* 0x000000060c047228 */ /* 0x000fd40000000000 */
[----:B------:R-:W-:-:S13]  /*4e60*/  FSETP.GTU.AND P0, PT, |R5|, 1.469367938527859385e-39, PT ;  /* 0x001000000500780b */ /* 0x000fda0003f0c200 */
[----:B------:R-:W-:Y:S05]  /*4e70*/  @P0 BRA `(.L_x_59) ;  /* 0x0000000000940947 */ /* 0x000fea0003800000 */
[----:B------:R-:W-:Y:S01]  /*4e80*/  DFMA R8, R12, -R8, R10 ;  /* 0x800000080c08722b */ /* 0x000fe2000000000a */
[----:B------:R-:W-:-:S09]  /*4e90*/  IMAD.MOV.U32 R6, RZ, RZ, RZ ;  /* 0x000000ffff067224 */ /* 0x000fd200078e00ff */
[C---:B------:R-:W-:Y:S02]  /*4ea0*/  FSETP.NEU.AND P0, PT, R9.reuse, RZ, PT ;  /* 0x000000ff0900720b */ /* 0x040fe40003f0d000 */
[----:B------:R-:W-:-:S04]  /*4eb0*/  LOP3.LUT R11, R9, 0x80000000, R3, 0x48, !PT ;  /* 0x80000000090b7812 */ /* 0x000fc800078e4803 */
[----:B------:R-:W-:-:S07]  /*4ec0*/  LOP3.LUT R7, R11, R7, RZ, 0xfc, !PT ;  /* 0x000000070b077212 */ /* 0x000fce00078efcff */
[----:B------:R-:W-:Y:S05]  /*4ed0*/  @!P0 BRA `(.L_x_59) ;  /* 0x00000000007c8947 */ /* 0x000fea0003800000 */
[----:B------:R-:W-:Y:S01]  /*4ee0*/  IMAD.MOV R3, RZ, RZ, -R0 ;  /* 0x000000ffff037224 */ /* 0x000fe200078e0a00 */
[----:B------:R-:W-:Y:S01]  /*4ef0*/  DMUL.RP R6, R12, R6 ;  /* 0x000000060c067228 */ /* 0x000fe20000008000 */
[----:B------:R-:W-:-:S06]  /*4f00*/  IMAD.MOV.U32 R2, RZ, RZ, RZ ;  /* 0x000000ffff027224 */ /* 0x000fcc00078e00ff */
[----:B------:R-:W-:-:S03]  /*4f10*/  DFMA R2, R4, -R2, R12 ;  /* 0x800000020402722b */ /* 0x000fc6000000000c */
[----:B------:R-:W-:-:S03]  /*4f20*/  LOP3.LUT R11, R7, R11, RZ, 0x3c, !PT ;  /* 0x0000000b070b7212 */ /* 0x000fc600078e3cff */
[----:B------:R-:W-:-:S04]  /*4f30*/  IADD3 R2, PT, PT, -R0, -0x43300000, RZ ;  /* 0xbcd0000000027810 */ /* 0x000fc80007ffe1ff */
[----:B------:R-:W-:-:S04]  /*4f40*/  FSETP.NEU.AND P0, PT, |R3|, R2, PT ;  /* 0x000000020300720b */ /* 0x000fc80003f0d200 */
[----:B------:R-:W-:Y:S02]  /*4f50*/  FSEL R4, R6, R4, !P0 ;  /* 0x0000000406047208 */ /* 0x000fe40004000000 */
[----:B------:R-:W-:Y:S01]  /*4f60*/  FSEL R5, R11, R5, !P0 ;  /* 0x000000050b057208 */ /* 0x000fe20004000000 */
[----:B------:R-:W-:Y:S06]  /*4f70*/  BRA `(.L_x_59) ;  /* 0x0000000000547947 */ /* 0x000fec0003800000 */
.L_x_58:
[----:B------:R-:W-:-:S14]  /*4f80*/  DSETP.NAN.AND P0, PT, R6, R6, PT ;  /* 0x000000060600722a */ /* 0x000fdc0003f08000 */
[----:B------:R-:W-:Y:S05]  /*4f90*/  @P0 BRA `(.L_x_60) ;  /* 0x0000000000440947 */ /* 0x000fea0003800000 */
[----:B------:R-:W-:-:S14]  /*4fa0*/  DSETP.NAN.AND P0, PT, R2, R2, PT ;  /* 0x000000020200722a */ /* 0x000fdc0003f08000 */
[----:B------:R-:W-:Y:S05]  /*4fb0*/  @P0 BRA `(.L_x_61) ;  /* 0x0000000000300947 */ /* 0x000fea0003800000 */
[----:B------:R-:W-:Y:S01]  /*4fc0*/  ISETP.NE.AND P0, PT, R17, R0, PT ;  /* 0x000000001100720c */ /* 0x000fe20003f05270 */
[----:B------:R-:W-:Y:S02]  /*4fd0*/  IMAD.MOV.U32 R4, RZ, RZ, 0x0 ;  /* 0x00000000ff047424 */ /* 0x000fe400078e00ff */
[----:B------:R-:W-:-:S10]  /*4fe0*/  IMAD.MOV.U32 R5, RZ, RZ, -0x80000 ;  /* 0xfff80000ff057424 */ /* 0x000fd400078e00ff */
[----:B------:R-:W-:Y:S05]  /*4ff0*/  @!P0 BRA `(.L_x_59) ;  /* 0x0000000000348947 */ /* 0x000fea0003800000 */
[----:B------:R-:W-:Y:S02]  /*5000*/  ISETP.NE.AND P0, PT, R17, 0x7ff00000, PT ;  /* 0x7ff000001100780c */ /* 0x000fe40003f05270 */
[----:B------:R-:W-:Y:S02]  /*5010*/  LOP3.LUT R5, R7, 0x80000000, R3, 0x48, !PT ;  /* 0x8000000007057812 */ /* 0x000fe400078e4803 */
[----:B------:R-:W-:-:S13]  /*5020*/  ISETP.EQ.OR P0, PT, R0, RZ, !P0 ;  /* 0x000000ff0000720c */ /* 0x000fda0004702670 */
[----:B------:R-:W-:Y:S01]  /*5030*/  @P0 LOP3.LUT R0, R5, 0x7ff00000, RZ, 0xfc, !PT ;  /* 0x7ff0000005000812 */ /* 0x000fe200078efcff */
[----:B------:R-:W-:Y:S02]  /*5040*/  @!P0 IMAD.MOV.U32 R4, RZ, RZ, RZ ;  /* 0x000000ffff048224 */ /* 0x000fe400078e00ff */
[----:B------:R-:W-:Y:S02]  /*5050*/  @P0 IMAD.MOV.U32 R4, RZ, RZ, RZ ;  /* 0x000000ffff040224 */ /* 0x000fe400078e00ff */
[----:B------:R-:W-:Y:S01]  /*5060*/  @P0 IMAD.MOV.U32 R5, RZ, RZ, R0 ;  /* 0x000000ffff050224 */ /* 0x000fe200078e0000 */
[----:B------:R-:W-:Y:S06]  /*5070*/  BRA `(.L_x_59) ;  /* 0x0000000000147947 */ /* 0x000fec0003800000 */
.L_x_61:
[----:B------:R-:W-:Y:S01]  /*5080*/  LOP3.LUT R5, R3, 0x80000, RZ, 0xfc, !PT ;  /* 0x0008000003057812 */ /* 0x000fe200078efcff */
[----:B------:R-:W-:Y:S01]  /*5090*/  IMAD.MOV.U32 R4, RZ, RZ, R2 ;  /* 0x000000ffff047224 */ /* 0x000fe200078e0002 */
[----:B------:R-:W-:Y:S06]  /*50a0*/  BRA `(.L_x_59) ;  /* 0x0000000000087947 */ /* 0x000fec0003800000 */
.L_x_60:
[----:B------:R-:W-:Y:S01]  /*50b0*/  LOP3.LUT R5, R7, 0x80000, RZ, 0xfc, !PT ;  /* 0x0008000007057812 */ /* 0x000fe200078efcff */
[----:B------:R-:W-:-:S07]  /*50c0*/  IMAD.MOV.U32 R4, RZ, RZ, R6 ;  /* 0x000000ffff047224 */ /* 0x000fce00078e0006 */
.L_x_59:
[----:B------:R-:W-:Y:S05]  /*50d0*/  BSYNC.RECONVERGENT B0 ;  /* 0x0000000000007941 */ /* 0x000fea0003800200 */
.L_x_57:
[----:B------:R-:W2:Y:S04]  /*50e0*/  LDL R2, [R1] ;  /* 0x0000000001027983 */ /* 0x000ea80000100800 */
        /* <DEDUP_REMOVED lines=8> */
        .type           $_Z15integrateKernelPd13UI_Func_IndexddiS_S_dddd$__internal_trig_reduction_slowpathd,@function
        .size           $_Z15integrateKernelPd13UI_Func_IndexddiS_S_dddd$__internal_trig_reduction_slowpathd,(.L_x_75 - $_Z15integrateKernelPd13UI_Func_IndexddiS_S_dddd$__internal_trig_reduction_slowpathd)
$_Z15integrateKernelPd13UI_Func_IndexddiS_S_dddd$__internal_trig_reduction_slowpathd:
[----:B------:R-:W-:-:S05]  /*5170*/  VIADD R1, R1, 0xffffffb0 ;  /* 0xffffffb001017836 */ /* 0x000fca0000000000 */
[----:B------:R0:W-:Y:S04]  /*5180*/  STL [R1+0x48], R27 ;  /* 0x0000481b01007387 */ /* 0x0001e80000100800 */
[----:B------:R0:W-:Y:S04]  /*5190*/  STL [R1+0x44], R25 ;  /* 0x0000441901007387 */ /* 0x0001e80000100800 */
[----:B------:R0:W-:Y:S04]  /*51a0*/  STL [R1+0x40], R23 ;  /* 0x0000401701007387 */ /* 0x0001e80000100800 */
[----:B------:R0:W-:Y:S04]  /*51b0*/  STL [R1+0x3c], R22 ;  /* 0x00003c1601007387 */ /* 0x0001e80000100800 */
[----:B------:R0:W-:Y:S04]  /*51c0*/  STL [R1+0x38], R19 ;  /* 0x0000381301007387 */ /* 0x0001e80000100800 */
[----:B------:R0:W-:Y:S04]  /*51d0*/  STL [R1+0x34], R18 ;  /* 0x0000341201007387 */ /* 0x0001e80000100800 */
[----:B------:R0:W-:Y:S04]  /*51e0*/  STL [R1+0x30], R17 ;  /* 0x0000301101007387 */ /* 0x0001e80000100800 */
[----:B------:R0:W-:Y:S04]  /*51f0*/  STL [R1+0x2c], R16 ;  /* 0x00002c1001007387 */ /* 0x0001e80000100800 */
[----:B------:R0:W-:Y:S01]  /*5200*/  STL [R1+0x28], R2 ;  /* 0x0000280201007387 */ /* 0x0001e20000100800 */
[----:B------:R-:W-:Y:S01]  /*5210*/  SHF.R.U32.HI R10, RZ, 0x14, R5 ;  /* 0x00000014ff0a7819 */ /* 0x000fe20000011605 */
[----:B------:R-:W-:Y:S01]  /*5220*/  BSSY.RECONVERGENT B0, `(.L_x_62) ;  /* 0x0000096000007945 */ /* 0x000fe20003800200 */
[----:B------:R-:W-:-:S02]  /*5230*/  IMAD.MOV.U32 R6, RZ, RZ, RZ ;  /* 0x000000ffff067224 */ /* 0x000fc400078e00ff */
[----:B------:R-:W-:-:S04]  /*5240*/  LOP3.LUT R0, R10, 0x7ff, RZ, 0xc0, !PT ;  /* 0x000007ff0a007812 */ /* 0x000fc800078ec0ff */
[----:B------:R-:W-:-:S13]  /*5250*/  ISETP.NE.AND P0, PT, R0, 0x7ff, PT ;  /* 0x000007ff0000780c */ /* 0x000fda0003f05270 */
[----:B0-----:R-:W-:Y:S05]  /*5260*/  @!P0 BRA `(.L_x_63) ;  /* 0x0000000800448947 */ /* 0x001fea0003800000 */
[----:B------:R-:W-:Y:S01]  /*5270*/  VIADD R0, R0, 0xfffffc00 ;  /* 0xfffffc0000007836 */ /* 0x000fe20000000000 */
[----:B------:R-:W-:Y:S01]  /*5280*/  BSSY.RECONVERGENT B1, `(.L_x_64) ;  /* 0x000002e000017945 */ /* 0x000fe20003800200 */
[----:B------:R-:W-:-:S03]  /*5290*/  CS2R R22, SRZ ;  /* 0x0000000000167805 */ /* 0x000fc6000001ff00 */
[----:B------:R-:W-:Y:S02]  /*52a0*/  SHF.R.U32.HI R19, RZ, 0x6, R0 ;  /* 0x00000006ff137819 */ /* 0x000fe40000011600 */
[----:B------:R-:W-:Y:S02]  /*52b0*/  ISETP.GE.U32.AND P0, PT, R0, 0x80, PT ;  /* 0x000000800000780c */ /* 0x000fe40003f06070 */
[C---:B------:R-:W-:Y:S02]  /*52c0*/  IADD3 R0, PT, PT, -R19.reuse, 0x13, RZ ;  /* 0x0000001313007810 */ /* 0x040fe40007ffe1ff */
[----:B------:R-:W-:Y:S02]  /*52d0*/  IADD3 R6, PT, PT, -R19, 0xf, RZ ;  /* 0x0000000f13067810 */ /* 0x000fe40007ffe1ff */
[----:B------:R-:W-:-:S04]  /*52e0*/  SEL R12, R0, 0x12, P0 ;  /* 0x00000012000c7807 */ /* 0x000fc80000000000 */
[----:B------:R-:W-:-:S13]  /*52f0*/  ISETP.GE.AND P0, PT, R6, R12, PT ;  /* 0x0000000c0600720c */ /* 0x000fda0003f06270 */
[----:B------:R-:W-:Y:S05]  /*5300*/  @P0 BRA `(.L_x_65) ;  /* 0x0000000000940947 */ /* 0x000fea0003800000 */
[----:B------:R-:W0:Y:S01]  /*5310*/  LDC.64 R14, c[0x0][0x358] ;  /* 0x0000d600ff0e7b82 */ /* 0x000e220000000a00 */
[C---:B------:R-:W-:Y:S01]  /*5320*/  SHF.L.U64.HI R7, R4.reuse, 0xb, R5 ;  /* 0x0000000b04077819 */ /* 0x040fe20000010205 */
[----:B------:R-:W-:Y:S01]  /*5330*/  BSSY.RECONVERGENT B2, `(.L_x_66) ;  /* 0x0000021000027945 */ /* 0x000fe20003800200 */
[----:B------:R-:W-:Y:S01]  /*5340*/  IMAD.SHL.U32 R17, R4, 0x800, RZ ;  /* 0x0000080004117824 */ /* 0x000fe200078e00ff */
[----:B------:R-:W-:Y:S01]  /*5350*/  IADD3 R0, PT, PT, RZ, -R19, -R12 ;  /* 0x80000013ff007210 */ /* 0x000fe20007ffe80c */
[----:B------:R-:W-:Y:S01]  /*5360*/  IMAD.MOV.U32 R11, RZ, RZ, R6 ;  /* 0x000000ffff0b7224 */ /* 0x000fe200078e0006 */
[----:B------:R-:W-:Y:S01]  /*5370*/  CS2R R22, SRZ ;  /* 0x0000000000167805 */ /* 0x000fe2000001ff00 */
[----:B------:R-:W-:Y:S01]  /*5380*/  IMAD.MOV.U32 R4, RZ, RZ, RZ ;  /* 0x000000ffff047224 */ /* 0x000fe200078e00ff */
[----:B------:R-:W1:Y:S01]  /*5390*/  LDC.64 R2, c[0x4][0x8] ;  /* 0x01000200ff027b82 */ /* 0x000e620000000a00 */
[----:B------:R-:W-:-:S07]  /*53a0*/  LOP3.LUT R25, R7, 0x80000000, RZ, 0xfc, !PT ;  /* 0x8000000007197812 */ /* 0x000fce00078efcff */
.L_x_67:
[----:B0-----:R-:W-:Y:S01]  /*53b0*/  R2UR UR4, R14 ;  /* 0x000000000e0472ca */ /* 0x001fe200000e0000 */
[----:B-1----:R-:W-:Y:S01]  /*53c0*/  IMAD.WIDE R6, R11, 0x8, R2 ;  /* 0x000000080b067825 */ /* 0x002fe200078e0202 */
[----:B------:R-:W-:-:S13]  /*53d0*/  R2UR UR5, R15 ;  /* 0x000000000f0572ca */ /* 0x000fda00000e0000 */
[----:B------:R-:W2:Y:S01]  /*53e0*/  LDG.E.64.CONSTANT R6, desc[UR4][R6.64] ;  /* 0x0000000406067981 */ /* 0x000ea2000c1e9b00 */
[----:B------:R-:W-:Y:S02]  /*53f0*/  VIADD R0, R0, 0x1 ;  /* 0x0000000100007836 */ /* 0x000fe40000000000 */
[----:B------:R-:W-:Y:S02]  /*5400*/  VIADD R11, R11, 0x1 ;  /* 0x000000010b0b7836 */ /* 0x000fe40000000000 */
[----:B--2---:R-:W-:-:S04]  /*5410*/  IMAD.WIDE.U32 R8, P2, R6, R17, R22 ;  /* 0x0000001106087225 */ /* 0x004fc80007840016 */
[----:B------:R-:W-:Y:S02]  /*5420*/  IMAD R13, R6, R25, RZ ;  /* 0x00000019060d7224 */ /* 0x000fe400078e02ff */
[CC--:B------:R-:W-:Y:S02]  /*5430*/  IMAD R16, R7.reuse, R17.reuse, RZ ;  /* 0x0000001107107224 */ /* 0x0c0fe400078e02ff */
[----:B------:R-:W-:Y:S01]  /*5440*/  IMAD.HI.U32 R23, R7, R17, RZ ;  /* 0x0000001107177227 */ /* 0x000fe200078e00ff */
[----:B------:R-:W-:-:S03]  /*5450*/  IADD3 R9, P0, PT, R13, R9, RZ ;  /* 0x000000090d097210 */ /* 0x000fc60007f1e0ff */
[----:B------:R-:W-:Y:S01]  /*5460*/  IMAD R13, R4, 0x8, R1 ;  /* 0x00000008040d7824 */ /* 0x000fe200078e0201 */
[----:B------:R-:W-:Y:S01]  /*5470*/  IADD3 R9, P1, PT, R16, R9, RZ ;  /* 0x0000000910097210 */ /* 0x000fe20007f3e0ff */
[----:B------:R-:W-:-:S04]  /*5480*/  IMAD.HI.U32 R16, R6, R25, RZ ;  /* 0x0000001906107227 */ /* 0x000fc800078e00ff */
[----:B------:R-:W-:Y:S01]  /*5490*/  IMAD.X R6, RZ, RZ, R16, P2 ;  /* 0x000000ffff067224 */ /* 0x000fe200010e0610 */
[----:B------:R2:W-:Y:S01]  /*54a0*/  STL.64 [R13], R8 ;  /* 0x000000080d007387 */ /* 0x0005e20000100a00 */
[----:B------:R-:W-:-:S03]  /*54b0*/  IMAD.HI.U32 R16, R7, R25, RZ ;  /* 0x0000001907107227 */ /* 0x000fc600078e00ff */
[----:B------:R-:W-:Y:S01]  /*54c0*/  IADD3.X R6, P0, PT, R23, R6, RZ, P0, !PT ;  /* 0x0000000617067210 */ /* 0x000fe2000071e4ff */
[----:B------:R-:W-:Y:S02]  /*54d0*/  IMAD R7, R7, R25, RZ ;  /* 0x0000001907077224 */ /* 0x000fe400078e02ff */
[----:B------:R-:W-:-:S03]  /*54e0*/  VIADD R4, R4, 0x1 ;  /* 0x0000000104047836 */ /* 0x000fc60000000000 */
[----:B------:R-:W-:Y:S01]  /*54f0*/  IADD3.X R22, P1, PT, R7, R6, RZ, P1, !PT ;  /* 0x0000000607167210 */ /* 0x000fe20000f3e4ff */
[----:B------:R-:W-:Y:S01]  /*5500*/  IMAD.X R6, RZ, RZ, R16, P0 ;  /* 0x000000ffff067224 */ /* 0x000fe200000e0610 */
[----:B------:R-:W-:-:S03]  /*5510*/  ISETP.NE.AND P0, PT, R0, -0xf, PT ;  /* 0xfffffff10000780c */ /* 0x000fc60003f05270 */
[----:B------:R-:W-:-:S10]  /*5520*/  IMAD.X R23, RZ, RZ, R6, P1 ;  /* 0x000000ffff177224 */ /* 0x000fd400008e0606 */
[----:B--2---:R-:W-:Y:S05]  /*5530*/  @P0 BRA `(.L_x_67) ;  /* 0xfffffffc009c0947 */ /* 0x004fea000383ffff */
[----:B------:R-:W-:Y:S05]  /*5540*/  BSYNC.RECONVERGENT B2 ;  /* 0x0000000000027941 */ /* 0x000fea0003800200 */
.L_x_66:
[----:B------:R-:W-:-:S07]  /*5550*/  IMAD.MOV.U32 R6, RZ, RZ, R12 ;  /* 0x000000ffff067224 */ /* 0x000fce00078e000c */
.L_x_65:
[----:B------:R-:W-:Y:S05]  /*5560*/  BSYNC.RECONVERGENT B1 ;  /* 0x0000000000017941 */ /* 0x000fea0003800200 */
.L_x_64:
[----:B------:R-:W-:Y:S01]  /*5570*/  LOP3.LUT P0, R27, R10, 0x3f, RZ, 0xc0, !PT ;  /* 0x0000003f0a1b7812 */ /* 0x000fe2000780c0ff */
[----:B------:R-:W-:-:S04]  /*5580*/  IMAD.IADD R0, R19, 0x1, R6 ;  /* 0x0000000113007824 */ /* 0x000fc800078e0206 */
[----:B------:R-:W-:-:S05]  /*5590*/  IMAD.U32 R25, R0, 0x8, R1 ;  /* 0x0000000800197824 */ /* 0x000fca00078e0001 */
[----:B------:R0:W-:Y:S04]  /*55a0*/  STL.64 [R25+-0x78], R22 ;  /* 0xffff881619007387 */ /* 0x0001e80000100a00 */
[----:B------:R-:W2:Y:S04]  /*55b0*/  @P0 LDL.64 R8, [R1+0x8] ;  /* 0x0000080001080983 */ /* 0x000ea80000100a00 */
[----:B------:R-:W3:Y:S04]  /*55c0*/  LDL.64 R18, [R1+0x10] ;  /* 0x0000100001127983 */ /* 0x000ee80000100a00 */
[----:B------:R-:W4:Y:S01]  /*55d0*/  LDL.64 R2, [R1+0x18] ;  /* 0x0000180001027983 */ /* 0x000f220000100a00 */
[----:B------:R-:W-:Y:S01]  /*55e0*/  @P0 LOP3.LUT R0, R27, 0x3f, RZ, 0x3c, !PT ;  /* 0x0000003f1b000812 */ /* 0x000fe200078e3cff */
[----:B------:R-:W-:Y:S01]  /*55f0*/  BSSY.RECONVERGENT B1, `(.L_x_68) ;  /* 0x0000034000017945 */ /* 0x000fe20003800200 */
[----:B--2---:R-:W-:-:S02]  /*5600*/  @P0 SHF.R.U64 R7, R8, 0x1, R9 ;  /* 0x0000000108070819 */ /* 0x004fc40000001209 */
[----:B------:R-:W-:Y:S02]  /*5610*/  @P0 SHF.R.U32.HI R9, RZ, 0x1, R9 ;  /* 0x00000001ff090819 */ /* 0x000fe40000011609 */
[CC--:B---3--:R-:W-:Y:S02]  /*5620*/  @P0 SHF.L.U32 R11, R18.reuse, R27.reuse, RZ ;  /* 0x0000001b120b0219 */ /* 0x0c8fe400000006ff */
[----:B------:R-:W-:Y:S02]  /*5630*/  @P0 SHF.R.U64 R4, R7, R0, R9 ;  /* 0x0000000007040219 */ /* 0x000fe40000001209 */
[--C-:B------:R-:W-:Y:S02]  /*5640*/  @P0 SHF.R.U32.HI R17, RZ, 0x1, R19.reuse ;  /* 0x00000001ff110819 */ /* 0x100fe40000011613 */
[C-C-:B------:R-:W-:Y:S02]  /*5650*/  @P0 SHF.R.U64 R15, R18.reuse, 0x1, R19.reuse ;  /* 0x00000001120f0819 */ /* 0x140fe40000001213 */
[----:B------:R-:W-:-:S02]  /*5660*/  @P0 SHF.L.U64.HI R13, R18, R27, R19 ;  /* 0x0000001b120d0219 */ /* 0x000fc40000010213 */
[----:B------:R-:W-:Y:S02]  /*5670*/  @P0 SHF.R.U32.HI R6, RZ, R0, R9 ;  /* 0x00000000ff060219 */ /* 0x000fe40000011609 */
[----:B------:R-:W-:Y:S02]  /*5680*/  @P0 LOP3.LUT R18, R11, R4, RZ, 0xfc, !PT ;  /* 0x000000040b120212 */ /* 0x000fe400078efcff */
[-C--:B----4-:R-:W-:Y:S02]  /*5690*/  @P0 SHF.L.U32 R7, R2, R27.reuse, RZ ;  /* 0x0000001b02070219 */ /* 0x090fe400000006ff */
[----:B------:R-:W-:Y:S01]  /*56a0*/  @P0 SHF.R.U64 R8, R15, R0, R17 ;  /* 0x000000000f080219 */ /* 0x000fe20000001211 */
[----:B------:R-:W-:Y:S01]  /*56b0*/  IMAD.SHL.U32 R9, R18, 0x4, RZ ;  /* 0x0000000412097824 */ /* 0x000fe200078e00ff */
[----:B------:R-:W-:Y:S02]  /*56c0*/  @P0 LOP3.LUT R19, R13, R6, RZ, 0xfc, !PT ;  /* 0x000000060d130212 */ /* 0x000fe400078efcff */
[----:B------:R-:W-:-:S02]  /*56d0*/  @P0 SHF.L.U64.HI R11, R2, R27, R3 ;  /* 0x0000001b020b0219 */ /* 0x000fc40000010203 */
[----:B------:R-:W-:Y:S02]  /*56e0*/  @P0 SHF.R.U32.HI R0, RZ, R0, R17 ;  /* 0x00000000ff000219 */ /* 0x000fe40000011611 */
[----:B------:R-:W-:Y:S02]  /*56f0*/  @P0 LOP3.LUT R2, R7, R8, RZ, 0xfc, !PT ;  /* 0x0000000807020212 */ /* 0x000fe400078efcff */
[----:B------:R-:W-:Y:S02]  /*5700*/  SHF.L.U64.HI R15, R18, 0x2, R19 ;  /* 0x00000002120f7819 */ /* 0x000fe40000010213 */
[----:B------:R-:W-:Y:S02]  /*5710*/  @P0 LOP3.LUT R3, R11, R0, RZ, 0xfc, !PT ;  /* 0x000000000b030212 */ /* 0x000fe400078efcff */
[----:B------:R-:W-:Y:S02]  /*5720*/  SHF.L.W.U32.HI R19, R19, 0x2, R2 ;  /* 0x0000000213137819 */ /* 0x000fe40000010e02 */
[----:B------:R-:W-:-:S02]  /*5730*/  IADD3 RZ, P0, PT, RZ, -R9, RZ ;  /* 0x80000009ffff7210 */ /* 0x000fc40007f1e0ff */
[----:B------:R-:W-:Y:S02]  /*5740*/  LOP3.LUT R0, RZ, R15, RZ, 0x33, !PT ;  /* 0x0000000fff007212 */ /* 0x000fe400078e33ff */
[----:B------:R-:W-:Y:S02]  /*5750*/  SHF.L.W.U32.HI R2, R2, 0x2, R3 ;  /* 0x0000000202027819 */ /* 0x000fe40000010e03 */
[----:B------:R-:W-:Y:S02]  /*5760*/  LOP3.LUT R4, RZ, R19, RZ, 0x33, !PT ;  /* 0x00000013ff047212 */ /* 0x000fe400078e33ff */
[----:B------:R-:W-:Y:S02]  /*5770*/  IADD3.X R0, P0, PT, RZ, R0, RZ, P0, !PT ;  /* 0x00000000ff007210 */ /* 0x000fe4000071e4ff */
[----:B------:R-:W-:Y:S02]  /*5780*/  LOP3.LUT R6, RZ, R2, RZ, 0x33, !PT ;  /* 0x00000002ff067212 */ /* 0x000fe400078e33ff */
[----:B------:R-:W-:-:S02]  /*5790*/  IADD3.X R4, P1, PT, RZ, R4, RZ, P0, !PT ;  /* 0x00000004ff047210 */ /* 0x000fc4000073e4ff */
[----:B------:R-:W-:-:S03]  /*57a0*/  ISETP.GT.U32.AND P2, PT, R19, -0x1, PT ;  /* 0xffffffff1300780c */ /* 0x000fc60003f44070 */
[----:B------:R-:W-:Y:S01]  /*57b0*/  IMAD.X R7, RZ, RZ, R6, P1 ;  /* 0x000000ffff077224 */ /* 0x000fe200008e0606 */
[----:B------:R-:W-:-:S04]  /*57c0*/  ISETP.GT.AND.EX P0, PT, R2, -0x1, PT, P2 ;  /* 0xffffffff0200780c */ /* 0x000fc80003f04320 */
[----:B------:R-:W-:Y:S02]  /*57d0*/  SEL R13, R2, R7, P0 ;  /* 0x00000007020d7207 */ /* 0x000fe40000000000 */
[----:B------:R-:W-:Y:S02]  /*57e0*/  SEL R11, R19, R4, P0 ;  /* 0x00000004130b7207 */ /* 0x000fe40000000000 */
[----:B------:R-:W-:-:S04]  /*57f0*/  ISETP.NE.U32.AND P1, PT, R13, RZ, PT ;  /* 0x000000ff0d00720c */ /* 0x000fc80003f25070 */
[----:B------:R-:W-:Y:S01]  /*5800*/  SEL R4, R11, R13, !P1 ;  /* 0x0000000d0b047207 */ /* 0x000fe20004800000 */
[----:B------:R-:W-:-:S05]  /*5810*/  @!P0 IMAD.MOV R9, RZ, RZ, -R9 ;  /* 0x000000ffff098224 */ /* 0x000fca00078e0a09 */
[----:B------:R-:W1:Y:S02]  /*5820*/  FLO.U32 R4, R4 ;  /* 0x0000000400047300 */ /* 0x000e6400000e0000 */
[C---:B-1----:R-:W-:Y:S02]  /*5830*/  IADD3 R6, PT, PT, -R4.reuse, 0x1f, RZ ;  /* 0x0000001f04067810 */ /* 0x042fe40007ffe1ff */
[----:B------:R-:W-:-:S03]  /*5840*/  IADD3 R8, PT, PT, -R4, 0x3f, RZ ;  /* 0x0000003f04087810 */ /* 0x000fc60007ffe1ff */
[----:B------:R-:W-:Y:S01]  /*5850*/  @P1 IMAD.MOV R8, RZ, RZ, R6 ;  /* 0x000000ffff081224 */ /* 0x000fe200078e0206 */
[----:B------:R-:W-:-:S04]  /*5860*/  SEL R6, R15, R0, P0 ;  /* 0x000000000f067207 */ /* 0x000fc80000000000 */
[----:B------:R-:W-:-:S13]  /*5870*/  ISETP.NE.AND P1, PT, R8, RZ, PT ;  /* 0x000000ff0800720c */ /* 0x000fda0003f25270 */
[----:B0-----:R-:W-:Y:S05]  /*5880*/  @!P1 BRA `(.L_x_69) ;  /* 0x0000000000289947 */ /* 0x001fea0003800000 */
[C---:B------:R-:W-:Y:S02]  /*5890*/  LOP3.LUT R0, R8.reuse, 0x3f, RZ, 0xc0, !PT ;  /* 0x0000003f08007812 */ /* 0x040fe400078ec0ff */
[--C-:B------:R-:W-:Y:S02]  /*58a0*/  SHF.R.U64 R7, R9, 0x1, R6.reuse ;  /* 0x0000000109077819 */ /* 0x100fe40000001206 */
[----:B------:R-:W-:Y:S02]  /*58b0*/  SHF.R.U32.HI R9, RZ, 0x1, R6 ;  /* 0x00000001ff097819 */ /* 0x000fe40000011606 */
[----:B------:R-:W-:Y:S02]  /*58c0*/  LOP3.LUT R4, R8, 0x3f, RZ, 0xc, !PT ;  /* 0x0000003f08047812 */ /* 0x000fe400078e0cff */
[CC--:B------:R-:W-:Y:S02]  /*58d0*/  SHF.L.U64.HI R13, R11.reuse, R0.reuse, R13 ;  /* 0x000000000b0d7219 */ /* 0x0c0fe4000001020d */
[----:B------:R-:W-:-:S02]  /*58e0*/  SHF.L.U32 R11, R11, R0, RZ ;  /* 0x000000000b0b7219 */ /* 0x000fc400000006ff */
[-CC-:B------:R-:W-:Y:S02]  /*58f0*/  SHF.R.U64 R0, R7, R4.reuse, R9.reuse ;  /* 0x0000000407007219 */ /* 0x180fe40000001209 */
[----:B------:R-:W-:Y:S02]  /*5900*/  SHF.R.U32.HI R4, RZ, R4, R9 ;  /* 0x00000004ff047219 */ /* 0x000fe40000011609 */
[----:B------:R-:W-:Y:S02]  /*5910*/  LOP3.LUT R11, R11, R0, RZ, 0xfc, !PT ;  /* 0x000000000b0b7212 */ /* 0x000fe400078efcff */
[----:B------:R-:W-:-:S07]  /*5920*/  LOP3.LUT R13, R13, R4, RZ, 0xfc, !PT ;  /* 0x000000040d0d7212 */ /* 0x000fce00078efcff */
.L_x_69:
[----:B------:R-:W-:Y:S05]  /*5930*/  BSYNC.RECONVERGENT B1 ;  /* 0x0000000000017941 */ /* 0x000fea0003800200 */
.L_x_68:
[----:B------:R-:W-:-:S04]  /*5940*/  IMAD.WIDE.U32 R14, R11, 0x2168c235, RZ ;  /* 0x2168c2350b0e7825 */ /* 0x000fc800078e00ff */
[----:B------:R-:W-:Y:S01]  /*5950*/  IMAD.MOV.U32 R6, RZ, RZ, R15 ;  /* 0x000000ffff067224 */ /* 0x000fe200078e000f */
[----:B------:R-:W-:Y:S01]  /*5960*/  IADD3 RZ, P1, PT, R14, R14, RZ ;  /* 0x0000000e0eff7210 */ /* 0x000fe20007f3e0ff */
[----:B------:R-:W-:Y:S02]  /*5970*/  IMAD.MOV.U32 R7, RZ, RZ, RZ ;  /* 0x000000ffff077224 */ /* 0x000fe400078e00ff */
[----:B------:R-:W-:-:S04]  /*5980*/  IMAD.HI.U32 R0, R13, -0x36f0255e, RZ ;  /* 0xc90fdaa20d007827 */ /* 0x000fc800078e00ff */
[----:B------:R-:W-:-:S04]  /*5990*/  IMAD.WIDE.U32 R6, R11, -0x36f0255e, R6 ;  /* 0xc90fdaa20b067825 */ /* 0x000fc800078e0006 */
[----:B------:R-:W-:-:S04]  /*59a0*/  IMAD.WIDE.U32 R6, P2, R13, 0x2168c235, R6 ;  /* 0x2168c2350d067825 */ /* 0x000fc80007840006 */
[----:B------:R-:W-:Y:S01]  /*59b0*/  IMAD R13, R13, -0x36f0255e, RZ ;  /* 0xc90fdaa20d0d7824 */ /* 0x000fe200078e02ff */
[----:B------:R-:W-:Y:S01]  /*59c0*/  IADD3.X RZ, P1, PT, R6, R6, RZ, P1, !PT ;  /* 0x0000000606ff7210 */ /* 0x000fe20000f3e4ff */
[----:B------:R-:W-:-:S03]  /*59d0*/  IMAD.X R0, RZ, RZ, R0, P2 ;  /* 0x000000ffff007224 */ /* 0x000fc600010e0600 */
[----:B------:R-:W-:-:S04]  /*59e0*/  IADD3 R4, P2, PT, R13, R7, RZ ;  /* 0x000000070d047210 */ /* 0x000fc80007f5e0ff */
[C---:B------:R-:W-:Y:S01]  /*59f0*/  ISETP.GT.U32.AND P3, PT, R4.reuse, RZ, PT ;  /* 0x000000ff0400720c */ /* 0x040fe20003f64070 */
[----:B------:R-:W-:Y:S01]  /*5a00*/  IMAD.X R0, RZ, RZ, R0, P2 ;  /* 0x000000ffff007224 */ /* 0x000fe200010e0600 */
[----:B------:R-:W-:-:S04]  /*5a10*/  IADD3.X R7, P2, PT, R4, R4, RZ, P1, !PT ;  /* 0x0000000404077210 */ /* 0x000fc80000f5e4ff */
[C---:B------:R-:W-:Y:S01]  /*5a20*/  ISETP.GT.AND.EX P1, PT, R0.reuse, RZ, PT, P3 ;  /* 0x000000ff0000720c */ /* 0x040fe20003f24330 */
[----:B------:R-:W-:-:S03]  /*5a30*/  IMAD.X R9, R0, 0x1, R0, P2 ;  /* 0x0000000100097824 */ /* 0x000fc600010e0600 */
[----:B------:R-:W-:Y:S02]  /*5a40*/  SEL R4, R7, R4, P1 ;  /* 0x0000000407047207 */ /* 0x000fe40000800000 */
[----:B------:R-:W-:Y:S02]  /*5a50*/  SEL R7, R9, R0, P1 ;  /* 0x0000000009077207 */ /* 0x000fe40000800000 */
[----:B------:R-:W-:Y:S02]  /*5a60*/  IADD3 R4, P2, PT, R4, 0x1, RZ ;  /* 0x0000000104047810 */ /* 0x000fe40007f5e0ff */
[----:B------:R-:W-:Y:S02]  /*5a70*/  SEL R9, RZ, 0xffffffff, !P1 ;  /* 0xffffffffff097807 */ /* 0x000fe40004800000 */
[----:B------:R-:W-:Y:S01]  /*5a80*/  LOP3.LUT P1, R5, R5, 0x80000000, RZ, 0xc0, !PT ;  /* 0x8000000005057812 */ /* 0x000fe2000782c0ff */
[----:B------:R-:W-:Y:S02]  /*5a90*/  IMAD.X R7, RZ, RZ, R7, P2 ;  /* 0x000000ffff077224 */ /* 0x000fe400010e0607 */
[----:B------:R-:W-:Y:S01]  /*5aa0*/  IMAD.IADD R0, R9, 0x1, -R8 ;  /* 0x0000000109007824 */ /* 0x000fe200078e0a08 */
[----:B------:R-:W-:-:S02]  /*5ab0*/  SHF.R.U32.HI R9, RZ, 0x1e, R3 ;  /* 0x0000001eff097819 */ /* 0x000fc40000011603 */
[----:B------:R-:W-:Y:S01]  /*5ac0*/  SHF.R.U64 R4, R4, 0xa, R7 ;  /* 0x0000000a04047819 */ /* 0x000fe20000001207 */
[----:B------:R-:W-:Y:S01]  /*5ad0*/  IMAD.SHL.U32 R0, R0, 0x100000, RZ ;  /* 0x0010000000007824 */ /* 0x000fe200078e00ff */
[----:B------:R-:W-:Y:S02]  /*5ae0*/  LEA.HI R6, R2, R9, RZ, 0x1 ;  /* 0x0000000902067211 */ /* 0x000fe400078f08ff */
[----:B------:R-:W-:Y:S02]  /*5af0*/  IADD3 R4, P2, PT, R4, 0x1, RZ ;  /* 0x0000000104047810 */ /* 0x000fe40007f5e0ff */
[----:B------:R-:W-:Y:S01]  /*5b00*/  @!P0 LOP3.LUT R5, R5, 0x80000000, RZ, 0x3c, !PT ;  /* 0x8000000005058812 */ /* 0x000fe200078e3cff */
[----:B------:R-:W-:Y:S01]  /*5b10*/  @P1 IMAD.MOV R6, RZ, RZ, -R6 ;  /* 0x000000ffff061224 */ /* 0x000fe200078e0a06 */
[----:B------:R-:W-:-:S04]  /*5b20*/  LEA.HI.X R7, R7, RZ, RZ, 0x16, P2 ;  /* 0x000000ff07077211 */ /* 0x000fc800010fb4ff */
[--C-:B------:R-:W-:Y:S02]  /*5b30*/  SHF.R.U64 R4, R4, 0x1, R7.reuse ;  /* 0x0000000104047819 */ /* 0x100fe40000001207 */
[----:B------:R-:W-:Y:S02]  /*5b40*/  SHF.R.U32.HI R3, RZ, 0x1, R7 ;  /* 0x00000001ff037819 */ /* 0x000fe40000011607 */
[----:B------:R-:W-:-:S04]  /*5b50*/  IADD3 R4, P2, P3, RZ, RZ, R4 ;  /* 0x000000ffff047210 */ /* 0x000fc80007b5e004 */
[----:B------:R-:W-:-:S04]  /*5b60*/  IADD3.X R0, PT, PT, R0, 0x3fe00000, R3, P2, P3 ;  /* 0x3fe0000000007810 */ /* 0x000fc800017e6403 */
[----:B------:R-:W-:-:S07]  /*5b70*/  LOP3.LUT R5, R0, R5, RZ, 0xfc, !PT ;  /* 0x0000000500057212 */ /* 0x000fce00078efcff */
.L_x_63:
[----:B------:R-:W-:Y:S05]  /*5b80*/  BSYNC.RECONVERGENT B0 ;  /* 0x0000000000007941 */ /* 0x000fea0003800200 */
.L_x_62:
        /* <DEDUP_REMOVED lines=11> */
.L_x_70:
[----:B------:R-:W-:-:S00]  /*5c40*/  BRA `(.L_x_70) ;  /* 0xfffffffc00fc7947 */ /* 0x000fc0000383ffff */
[----:B------:R-:W-:-:S00]  /*5c50*/  NOP ;  /* 0x0000000000007918 */ /* 0x000fc00000000000 */
        /* <DEDUP_REMOVED lines=10> */
.L_x_75:


//--------------------- .nv.global.init           --------------------------
	.section	.nv.global.init,"aw",@progbits
	.align	16
.nv.global.init:
	.type		__cudart_sin_cos_coeffs,@object
	.size		__cudart_sin_cos_coeffs,(uif_array - __cudart_sin_cos_coeffs)
__cudart_sin_cos_coeffs:
        /* <DEDUP_REMOVED lines=8> */
	.type		uif_array,@object
	.size		uif_array,(__cudart_i2opi_d - uif_array)
uif_array:
        /*0080*/ 	.byte	0xf0, 0x28, 0x00, 0x00, 0x00, 0x00, 0x00, 0x00, 0x50, 0x03, 0x00, 0x00, 0x00, 0x00, 0x00, 0x00
	.type		__cudart_i2opi_d,@object
	.size		__cudart_i2opi_d,(.L_2 - __cudart_i2opi_d)
__cudart_i2opi_d:
        /* <DEDUP_REMOVED lines=9> */
.L_2:


//--------------------- .nv.shared.reserved.0     --------------------------
	.section	.nv.shared.reserved.0,"aw",@nobits
	.weak		__nv_reservedSMEM_offset_0_alias
	.size		__nv_reservedSMEM_offset_0_alias, 0, 64
	.other		__nv_reservedSMEM_offset_0_alias,@"STO_CUDA_RESERVED_SHARED STV_DEFAULT"
__nv_reservedSMEM_offset_0_alias:
	.zero		0
	.zero		64


//--------------------- .nv.constant0._Z15integrateKernelPd13UI_Func_IndexddiS_S_dddd --------------------------
	.section	.nv.constant0._Z15integrateKernelPd13UI_Func_IndexddiS_S_dddd,"a",@progbits
	.sectionflags	@""
	.align	4
.nv.constant0._Z15integrateKernelPd13UI_Func_IndexddiS_S_dddd:
	.zero		984


//--------------------- SYMBOLS --------------------------

	.type		.nv.reservedSmem.offset0,@object
	.size		.nv.reservedSmem.offset0,0x4
